	.target	sm_90a

	.elftype	@"ET_EXEC"


//--------------------- .note.nv.tkinfo           --------------------------
	.section	.note.nv.tkinfo,"",@"SHT_NOTE"
	.sectionflags	@"SHF_NOTE_NV_TKINFO"
	.tkinfo
        /*0018*/ 	.word	0x00000002
        /*0030*/ 	.string	""
        /*0030*/ 	.string	"ptxas"
        /*0030*/ 	.string	"Cuda compilation tools, release 13.0, V13.0.88"
        /*0030*/ 	.string	"Build cuda_13.0.r13.0/compiler.36424714_0"
        /*0030*/ 	.string	"-arch sm_90a -m 64 "



//--------------------- .note.nv.cuinfo           --------------------------
	.section	.note.nv.cuinfo,"",@"SHT_NOTE"
	.sectionflags	@"SHF_NOTE_NV_CUINFO"
        /*0018*/ 	.short	0x0002
        /*001a*/ 	.short	0x005a
        /*001c*/ 	.short	0x0082
	.zero		2


//--------------------- .nv.info                  --------------------------
	.section	.nv.info,"",@"SHT_CUDA_INFO"
	.align	4


	//----- nvinfo : EIATTR_REGCOUNT
	.align		4
        /*0000*/ 	.byte	0x04, 0x2f
        /*0002*/ 	.short	(.L_15 - .L_14)
	.align		4
.L_14:
        /*0004*/ 	.word	index@(_ZN7cutlass13device_kernelINS_4gemm6kernel13GemmUniversalIN4cute5tupleIJiiiiEEENS1_10collective13CollectiveMmaINS1_34MainloopSm90TmaGmmaWarpSpecializedILi2ENS5_IJNS4_1CILi2EEENSA_ILi1EEESC_EEENS1_35KernelTmaWarpSpecializedCooperativeEEENS5_IJNSA_ILi512EEENSA_ILi128EEENSA_ILi64EEEEEENS_6half_tENS5_IJlSC_lEEESK_SL_NS4_8TiledMMAINS4_8MMA_AtomIJNS4_4SM904GMMA26MMA_64x128x16_F32F16F16_SSILNSP_5MajorE0ELSR_0ELNSP_7ScaleInE1ELSS_1EEEEEENS4_6LayoutISD_NS5_IJSC_NSA_ILi0EEESW_EEEEENS5_IJNS4_10UnderscoreESZ_SZ_EEEEENS4_13SM90_TMA_LOADENS4_14ComposedLayoutINS4_7SwizzleILi3ELi4ELi3EEENS4_18smem_ptr_flag_bitsILi16EEENSV_INS5_IJNSA_ILi8EEESI_EEENS5_IJSI_SC_EEEEEEEvNS4_8identityENS4_23SM90_TMA_LOAD_MULTICASTES1C_vS1D_EENS_8epilogue10collective6detail29Sm90TmaWarpSpecializedAdapterINS1H_15DefaultEpilogueISK_SL_SL_NS1G_6thread17LinearCombinationISK_Li1EffLNS1L_9ScaleType4KindE0ELNS_15FloatRoundStyleE2ESK_EENS1_15EpilogueDefaultEEEEEvvEEEEvNT_6ParamsE)
        /*0008*/ 	.word	0x000000a8


	//----- nvinfo : EIATTR_FRAME_SIZE
	.align		4
.L_15:
        /*000c*/ 	.byte	0x04, 0x11
        /*000e*/ 	.short	(.L_17 - .L_16)
	.align		4
.L_16:
        /*0010*/ 	.word	index@(_ZN7cutlass13device_kernelINS_4gemm6kernel13GemmUniversalIN4cute5tupleIJiiiiEEENS1_10collective13CollectiveMmaINS1_34MainloopSm90TmaGmmaWarpSpecializedILi2ENS5_IJNS4_1CILi2EEENSA_ILi1EEESC_EEENS1_35KernelTmaWarpSpecializedCooperativeEEENS5_IJNSA_ILi512EEENSA_ILi128EEENSA_ILi64EEEEEENS_6half_tENS5_IJlSC_lEEESK_SL_NS4_8TiledMMAINS4_8MMA_AtomIJNS4_4SM904GMMA26MMA_64x128x16_F32F16F16_SSILNSP_5MajorE0ELSR_0ELNSP_7ScaleInE1ELSS_1EEEEEENS4_6LayoutISD_NS5_IJSC_NSA_ILi0EEESW_EEEEENS5_IJNS4_10UnderscoreESZ_SZ_EEEEENS4_13SM90_TMA_LOADENS4_14ComposedLayoutINS4_7SwizzleILi3ELi4ELi3EEENS4_18smem_ptr_flag_bitsILi16EEENSV_INS5_IJNSA_ILi8EEESI_EEENS5_IJSI_SC_EEEEEEEvNS4_8identityENS4_23SM90_TMA_LOAD_MULTICASTES1C_vS1D_EENS_8epilogue10collective6detail29Sm90TmaWarpSpecializedAdapterINS1H_15DefaultEpilogueISK_SL_SL_NS1G_6thread17LinearCombinationISK_Li1EffLNS1L_9ScaleType4KindE0ELNS_15FloatRoundStyleE2ESK_EENS1_15EpilogueDefaultEEEEEvvEEEEvNT_6ParamsE)
        /*0014*/ 	.word	0x00000488


	//----- nvinfo : EIATTR_MIN_STACK_SIZE
	.align		4
.L_17:
        /*0018*/ 	.byte	0x04, 0x12
        /*001a*/ 	.short	(.L_19 - .L_18)
	.align		4
.L_18:
        /*001c*/ 	.word	index@(_ZN7cutlass13device_kernelINS_4gemm6kernel13GemmUniversalIN4cute5tupleIJiiiiEEENS1_10collective13CollectiveMmaINS1_34MainloopSm90TmaGmmaWarpSpecializedILi2ENS5_IJNS4_1CILi2EEENSA_ILi1EEESC_EEENS1_35KernelTmaWarpSpecializedCooperativeEEENS5_IJNSA_ILi512EEENSA_ILi128EEENSA_ILi64EEEEEENS_6half_tENS5_IJlSC_lEEESK_SL_NS4_8TiledMMAINS4_8MMA_AtomIJNS4_4SM904GMMA26MMA_64x128x16_F32F16F16_SSILNSP_5MajorE0ELSR_0ELNSP_7ScaleInE1ELSS_1EEEEEENS4_6LayoutISD_NS5_IJSC_NSA_ILi0EEESW_EEEEENS5_IJNS4_10UnderscoreESZ_SZ_EEEEENS4_13SM90_TMA_LOADENS4_14ComposedLayoutINS4_7SwizzleILi3ELi4ELi3EEENS4_18smem_ptr_flag_bitsILi16EEENSV_INS5_IJNSA_ILi8EEESI_EEENS5_IJSI_SC_EEEEEEEvNS4_8identityENS4_23SM90_TMA_LOAD_MULTICASTES1C_vS1D_EENS_8epilogue10collective6detail29Sm90TmaWarpSpecializedAdapterINS1H_15DefaultEpilogueISK_SL_SL_NS1G_6thread17LinearCombinationISK_Li1EffLNS1L_9ScaleType4KindE0ELNS_15FloatRoundStyleE2ESK_EENS1_15EpilogueDefaultEEEEEvvEEEEvNT_6ParamsE)
        /*0020*/ 	.word	0x00000488
.L_19:


//--------------------- .nv.compat                --------------------------
	.section	.nv.compat,"",@"SHT_CUDA_COMPAT_INFO"
	.align	4
        /*0000*/ 	.byte	0x02, 0x09, 0x01, 0x00, 0x02, 0x02, 0x04, 0x00, 0x02, 0x05, 0x05, 0x00, 0x03, 0x07, 0x01, 0x01
        /*0010*/ 	.byte	0x02, 0x03, 0x01, 0x00, 0x02, 0x06, 0x01, 0x00, 0x04, 0x0b, 0x08, 0x00, 0x00, 0x00, 0x00, 0x00
        /*0020*/ 	.byte	0x00, 0x00, 0x00, 0x00


//--------------------- .nv.info._ZN7cutlass13device_kernelINS_4gemm6kernel13GemmUniversalIN4cute5tupleIJiiiiEEENS1_10collective13CollectiveMmaINS1_34MainloopSm90TmaGmmaWarpSpecializedILi2ENS5_IJNS4_1CILi2EEENSA_ILi1EEESC_EEENS1_35KernelTmaWarpSpecializedCooperativeEEENS5_IJNSA_ILi512EEENSA_ILi128EEENSA_ILi64EEEEEENS_6half_tENS5_IJlSC_lEEESK_SL_NS4_8TiledMMAINS4_8MMA_AtomIJNS4_4SM904GMMA26MMA_64x128x16_F32F16F16_SSILNSP_5MajorE0ELSR_0ELNSP_7ScaleInE1ELSS_1EEEEEENS4_6LayoutISD_NS5_IJSC_NSA_ILi0EEESW_EEEEENS5_IJNS4_10UnderscoreESZ_SZ_EEEEENS4_13SM90_TMA_LOADENS4_14ComposedLayoutINS4_7SwizzleILi3ELi4ELi3EEENS4_18smem_ptr_flag_bitsILi16EEENSV_INS5_IJNSA_ILi8EEESI_EEENS5_IJSI_SC_EEEEEEEvNS4_8identityENS4_23SM90_TMA_LOAD_MULTICASTES1C_vS1D_EENS_8epilogue10collective6detail29Sm90TmaWarpSpecializedAdapterINS1H_15DefaultEpilogueISK_SL_SL_NS1G_6thread17LinearCombinationISK_Li1EffLNS1L_9ScaleType4KindE0ELNS_15FloatRoundStyleE2ESK_EENS1_15EpilogueDefaultEEEEEvvEEEEvNT_6ParamsE --------------------------
	.section	.nv.info._ZN7cutlass13device_kernelINS_4gemm6kernel13GemmUniversalIN4cute5tupleIJiiiiEEENS1_10collective13CollectiveMmaINS1_34MainloopSm90TmaGmmaWarpSpecializedILi2ENS5_IJNS4_1CILi2EEENSA_ILi1EEESC_EEENS1_35KernelTmaWarpSpecializedCooperativeEEENS5_IJNSA_ILi512EEENSA_ILi128EEENSA_ILi64EEEEEENS_6half_tENS5_IJlSC_lEEESK_SL_NS4_8TiledMMAINS4_8MMA_AtomIJNS4_4SM904GMMA26MMA_64x128x16_F32F16F16_SSILNSP_5MajorE0ELSR_0ELNSP_7ScaleInE1ELSS_1EEEEEENS4_6LayoutISD_NS5_IJSC_NSA_ILi0EEESW_EEEEENS5_IJNS4_10UnderscoreESZ_SZ_EEEEENS4_13SM90_TMA_LOADENS4_14ComposedLayoutINS4_7SwizzleILi3ELi4ELi3EEENS4_18smem_ptr_flag_bitsILi16EEENSV_INS5_IJNSA_ILi8EEESI_EEENS5_IJSI_SC_EEEEEEEvNS4_8identityENS4_23SM90_TMA_LOAD_MULTICASTES1C_vS1D_EENS_8epilogue10collective6detail29Sm90TmaWarpSpecializedAdapterINS1H_15DefaultEpilogueISK_SL_SL_NS1G_6thread17LinearCombinationISK_Li1EffLNS1L_9ScaleType4KindE0ELNS_15FloatRoundStyleE2ESK_EENS1_15EpilogueDefaultEEEEEvvEEEEvNT_6ParamsE,"",@"SHT_CUDA_INFO"
	.sectionflags	@""
	.align	4


	//----- nvinfo : EIATTR_CUDA_API_VERSION
	.align		4
        /*0000*/ 	.byte	0x04, 0x37
        /*0002*/ 	.short	(.L_21 - .L_20)
.L_20:
        /*0004*/ 	.word	0x00000082


	//----- nvinfo : EIATTR_KPARAM_INFO
	.align		4
.L_21:
        /*0008*/ 	.byte	0x04, 0x17
        /*000a*/ 	.short	(.L_23 - .L_22)
.L_22:
        /*000c*/ 	.word	0x00000000
        /*0010*/ 	.short	0x0000
        /*0012*/ 	.short	0x0070
        /*0014*/ 	.byte	0x00, 0xf0, 0x01, 0x10


	//----- nvinfo : EIATTR_SPARSE_MMA_MASK
	.align		4
.L_23:
        /*0018*/ 	.byte	0x03, 0x50
        /*001a*/ 	.short	0x0000


	//----- nvinfo : EIATTR_MAXREG_COUNT
	.align		4
        /*001c*/ 	.byte	0x03, 0x1b
        /*001e*/ 	.short	0x00a8


	//----- nvinfo : EIATTR_NUM_BARRIERS
	.align		4
        /*0020*/ 	.byte	0x02, 0x4c
        /*0022*/ 	.byte	0x01
	.zero		1


	//----- nvinfo : EIATTR_EXTERNS
	.align		4
        /*0024*/ 	.byte	0x04, 0x0f
        /*0026*/ 	.short	(.L_25 - .L_24)


	//   ....[0]....
	.align		4
.L_24:
        /*0028*/ 	.word	index@(__assertfail)


	//----- nvinfo : EIATTR_ANNOTATIONS
	.align		4
.L_25:
        /*002c*/ 	.byte	0x04, 0x55
        /*002e*/ 	.short	(.L_27 - .L_26)


	//   ....[0]....
.L_26:
        /*0030*/ 	.word	0x00000001
        /*0034*/ 	.byte	0x00, 0x07, 0x00, 0x00, 0x01, 0x00, 0x00, 0x00, 0xd0, 0x09, 0x00, 0x00, 0x01, 0x00, 0x00, 0x00
        /* <DEDUP_REMOVED lines=431> */
        /*1b34*/ 	.byte	0xc0, 0x8a, 0x01, 0x00


	//----- nvinfo : EIATTR_MERCURY_ISA_VERSION
	.align		4
.L_27:
        /*1b38*/ 	.byte	0x03, 0x5f
        /*1b3a*/ 	.short	0x0101


	//----- nvinfo : EIATTR_INT_WARP_WIDE_INSTR_OFFSETS
	.align		4
        /*1b3c*/ 	.byte	0x04, 0x31
        /*1b3e*/ 	.short	(.L_29 - .L_28)


	//   ....[0]....
.L_28:
        /*1b40*/ 	.word	0x00000540


	//   ....[1]....
        /*1b44*/ 	.word	0x00000550


	//   ....[2]....
        /*1b48*/ 	.word	0x000006d0


	//   ....[3]....
        /*1b4c*/ 	.word	0x00006ad0


	//----- nvinfo : EIATTR_COOP_GROUP_MASK_REGIDS
	.align		4
.L_29:
        /*1b50*/ 	.byte	0x04, 0x29
        /*1b52*/ 	.short	(.L_31 - .L_30)


	//   ....[0]....
.L_30:
        /*1b54*/ 	.word	0xffffffff


	//   ....[1]....
        /*1b58*/ 	.word	0xffffffff


	//   ....[2]....
        /*1b5c*/ 	.word	0xffffffff


	//   ....[3]....
        /*1b60*/ 	.word	0xffffffff


	//   ....[4]....
        /*1b64*/ 	.word	0xffffffff


	//   ....[5]....
        /*1b68*/ 	.word	0xffffffff


	//----- nvinfo : EIATTR_COOP_GROUP_INSTR_OFFSETS
	.align		4
.L_31:
        /*1b6c*/ 	.byte	0x04, 0x28
        /*1b6e*/ 	.short	(.L_33 - .L_32)


	//   ....[0]....
.L_32:
        /*1b70*/ 	.word	0x00000070


	//   ....[1]....
        /*1b74*/ 	.word	0x00000080


	//   ....[2]....
        /*1b78*/ 	.word	0x000001a0


	//   ....[3]....
        /*1b7c*/ 	.word	0x00000390


	//   ....[4]....
        /*1b80*/ 	.word	0x00000810


	//   ....[5]....
        /*1b84*/ 	.word	0x000013e0


	//----- nvinfo : EIATTR_REG_RECONFIG
	.align		4
.L_33:
        /*1b88*/ 	.byte	0x01, 0x54
	.zero		2


	//----- nvinfo : EIATTR_SYSCALL_OFFSETS
	.align		4
        /*1b8c*/ 	.byte	0x04, 0x46
        /*1b8e*/ 	.short	(.L_35 - .L_34)


	//   ....[0]....
.L_34:
        /*1b90*/ 	.word	0x00001590


	//----- nvinfo : EIATTR_MBARRIER_INSTR_OFFSETS
	.align		4
.L_35:
        /*1b94*/ 	.byte	0x04, 0x39
        /*1b96*/ 	.short	(.L_37 - .L_36)


	//   ....[0]....
.L_36:
        /*1b98*/ 	.word	0x00000320
        /*1b9c*/ 	.word	0x000000ff
        /*1ba0*/ 	.word	0x00000000
        /*1ba4*/ 	.short	0x0100
        /*1ba6*/ 	.byte	0x08
	.zero		1


	//   ....[1]....
        /*1ba8*/ 	.word	0x00000330
        /*1bac*/ 	.word	0x000000ff
        /*1bb0*/ 	.word	0x00000010
        /*1bb4*/ 	.short	0x0100
        /*1bb6*/ 	.byte	0x08
	.zero		1


	//   ....[2]....
        /*1bb8*/ 	.word	0x00000340
        /*1bbc*/ 	.word	0x000000ff
        /*1bc0*/ 	.word	0x00000008
        /*1bc4*/ 	.short	0x0100
        /*1bc6*/ 	.byte	0x08
	.zero		1


	//   ....[3]....
        /*1bc8*/ 	.word	0x00000350
        /*1bcc*/ 	.word	0x000000ff
        /*1bd0*/ 	.word	0x00000018
        /*1bd4*/ 	.short	0x0100
        /*1bd6*/ 	.byte	0x08
	.zero		1


	//   ....[4]....
        /*1bd8*/ 	.word	0x00000740
        /*1bdc*/ 	.word	0x000000ff
        /*1be0*/ 	.word	0x00000030
        /*1be4*/ 	.short	0x0100
        /*1be6*/ 	.byte	0x06
	.zero		1


	//   ....[5]....
        /*1be8*/ 	.word	0x00000770
        /*1bec*/ 	.word	0x000000ff
        /*1bf0*/ 	.word	0x00000038
        /*1bf4*/ 	.short	0x0100
        /*1bf6*/ 	.byte	0x06
	.zero		1


	//   ....[6]....
        /*1bf8*/ 	.word	0x00001670
        /*1bfc*/ 	.word	0x00000004
        /*1c00*/ 	.word	0x00000000
        /*1c04*/ 	.short	0x010a
        /*1c06*/ 	.byte	0x3f
	.zero		1


	//   ....[7]....
        /*1c08*/ 	.word	0x000016b0
        /*1c0c*/ 	.word	0x00000004
        /*1c10*/ 	.word	0x00000000
        /*1c14*/ 	.short	0x010a
        /*1c16*/ 	.byte	0x3f
	.zero		1


	//   ....[8]....
        /*1c18*/ 	.word	0x00003e00
        /*1c1c*/ 	.word	0x00000004
        /*1c20*/ 	.word	0x00000000
        /*1c24*/ 	.short	0x010a
        /*1c26*/ 	.byte	0x3f
	.zero		1


	//   ....[9]....
        /*1c28*/ 	.word	0x00003e40
        /*1c2c*/ 	.word	0x00000004
        /*1c30*/ 	.word	0x00000000
        /*1c34*/ 	.short	0x010a
        /*1c36*/ 	.byte	0x3f
	.zero		1


	//   ....[10]....
        /*1c38*/ 	.word	0x00006950
        /*1c3c*/ 	.word	0x00000004
        /*1c40*/ 	.word	0x00000000
        /*1c44*/ 	.short	0x0101
        /*1c46*/ 	.byte	0x3f
	.zero		1


	//   ....[11]....
        /*1c48*/ 	.word	0x00006b60
        /*1c4c*/ 	.word	0x00000000
        /*1c50*/ 	.word	0x00000000
        /*1c54*/ 	.short	0x0101
        /*1c56*/ 	.byte	0x3f
	.zero		1


	//   ....[12]....
        /*1c58*/ 	.word	0x00018620
        /*1c5c*/ 	.word	0x0000000f
        /*1c60*/ 	.word	0x00000010
        /*1c64*/ 	.short	0x010a
        /*1c66*/ 	.byte	0x3f
	.zero		1


	//   ....[13]....
        /*1c68*/ 	.word	0x00018a30
        /*1c6c*/ 	.word	0x00000002
        /*1c70*/ 	.word	0x00000038
        /*1c74*/ 	.short	0x0101
        /*1c76*/ 	.byte	0x3f
	.zero		1


	//   ....[14]....
        /*1c78*/ 	.word	0x000191c0
        /*1c7c*/ 	.word	0x00000005
        /*1c80*/ 	.word	0x00000000
        /*1c84*/ 	.short	0x010a
        /*1c86*/ 	.byte	0x3f
	.zero		1


	//   ....[15]....
        /*1c88*/ 	.word	0x00019250
        /*1c8c*/ 	.word	0x00000003
        /*1c90*/ 	.word	0x00000000
        /*1c94*/ 	.short	0x010a
        /*1c96*/ 	.byte	0x3f
	.zero		1


	//   ....[16]....
        /*1c98*/ 	.word	0x000192b0
        /*1c9c*/ 	.word	0x00000004
        /*1ca0*/ 	.word	0x00000000
        /*1ca4*/ 	.short	0x010a
        /*1ca6*/ 	.byte	0x3f
	.zero		1


	//   ....[17]....
        /*1ca8*/ 	.word	0x00019300
        /*1cac*/ 	.word	0x00000004
        /*1cb0*/ 	.word	0x00000000
        /*1cb4*/ 	.short	0x010a
        /*1cb6*/ 	.byte	0x3f
	.zero		1


	//   ....[18]....
        /*1cb8*/ 	.word	0x000193d0
        /*1cbc*/ 	.word	0x0000000f
        /*1cc0*/ 	.word	0x00000010
        /*1cc4*/ 	.short	0x010a
        /*1cc6*/ 	.byte	0x3f
	.zero		1


	//   ....[19]....
        /*1cc8*/ 	.word	0x000194a0
        /*1ccc*/ 	.word	0x00000005
        /*1cd0*/ 	.word	0x00000000
        /*1cd4*/ 	.short	0x010a
        /*1cd6*/ 	.byte	0x3f
	.zero		1


	//----- nvinfo : EIATTR_NUM_MBARRIERS
	.align		4
.L_37:
        /*1cd8*/ 	.byte	0x03, 0x38
        /*1cda*/ 	.short	0x0006


	//----- nvinfo : EIATTR_EXIT_INSTR_OFFSETS
	.align		4
        /*1cdc*/ 	.byte	0x04, 0x1c
        /*1cde*/ 	.short	(.L_39 - .L_38)


	//   ....[0]....
.L_38:
        /*1ce0*/ 	.word	0x00000a70


	//   ....[1]....
        /*1ce4*/ 	.word	0x00001300


	//   ....[2]....
        /*1ce8*/ 	.word	0x00017c90


	//   ....[3]....
        /*1cec*/ 	.word	0x000182b0


	//   ....[4]....
        /*1cf0*/ 	.word	0x000192a0


	//----- nvinfo : EIATTR_MAX_THREADS
	.align		4
.L_39:
        /*1cf4*/ 	.byte	0x04, 0x05
        /*1cf6*/ 	.short	(.L_41 - .L_40)
.L_40:
        /*1cf8*/ 	.word	0x00000180
        /*1cfc*/ 	.word	0x00000001
        /*1d00*/ 	.word	0x00000001


	//----- nvinfo : EIATTR_CRS_STACK_SIZE
	.align		4
.L_41:
        /*1d04*/ 	.byte	0x04, 0x1e
        /*1d06*/ 	.short	(.L_43 - .L_42)
.L_42:
        /*1d08*/ 	.word	0x00000000


	//----- nvinfo : EIATTR_CBANK_PARAM_SIZE
	.align		4
.L_43:
        /*1d0c*/ 	.byte	0x03, 0x19
        /*1d0e*/ 	.short	0x0470


	//----- nvinfo : EIATTR_PARAM_CBANK
	.align		4
        /*1d10*/ 	.byte	0x04, 0x0a
        /*1d12*/ 	.short	(.L_45 - .L_44)
	.align		4
.L_44:
        /*1d14*/ 	.word	index@(.nv.constant0._ZN7cutlass13device_kernelINS_4gemm6kernel13GemmUniversalIN4cute5tupleIJiiiiEEENS1_10collective13CollectiveMmaINS1_34MainloopSm90TmaGmmaWarpSpecializedILi2ENS5_IJNS4_1CILi2EEENSA_ILi1EEESC_EEENS1_35KernelTmaWarpSpecializedCooperativeEEENS5_IJNSA_ILi512EEENSA_ILi128EEENSA_ILi64EEEEEENS_6half_tENS5_IJlSC_lEEESK_SL_NS4_8TiledMMAINS4_8MMA_AtomIJNS4_4SM904GMMA26MMA_64x128x16_F32F16F16_SSILNSP_5MajorE0ELSR_0ELNSP_7ScaleInE1ELSS_1EEEEEENS4_6LayoutISD_NS5_IJSC_NSA_ILi0EEESW_EEEEENS5_IJNS4_10UnderscoreESZ_SZ_EEEEENS4_13SM90_TMA_LOADENS4_14ComposedLayoutINS4_7SwizzleILi3ELi4ELi3EEENS4_18smem_ptr_flag_bitsILi16EEENSV_INS5_IJNSA_ILi8EEESI_EEENS5_IJSI_SC_EEEEEEEvNS4_8identityENS4_23SM90_TMA_LOAD_MULTICASTES1C_vS1D_EENS_8epilogue10collective6detail29Sm90TmaWarpSpecializedAdapterINS1H_15DefaultEpilogueISK_SL_SL_NS1G_6thread17LinearCombinationISK_Li1EffLNS1L_9ScaleType4KindE0ELNS_15FloatRoundStyleE2ESK_EENS1_15EpilogueDefaultEEEEEvvEEEEvNT_6ParamsE)
        /*1d18*/ 	.short	0x0210
        /*1d1a*/ 	.short	0x0470


	//----- nvinfo : EIATTR_SW_WAR
	.align		4
.L_45:
        /*1d1c*/ 	.byte	0x04, 0x36
        /*1d1e*/ 	.short	(.L_47 - .L_46)
.L_46:
        /*1d20*/ 	.word	0x00000008
.L_47:


//--------------------- .nv.callgraph             --------------------------
	.section	.nv.callgraph,"",@"SHT_CUDA_CALLGRAPH"
	.align	4
	.sectionentsize	8
	.align		4
        /*0000*/ 	.word	0x00000000
	.align		4
        /*0004*/ 	.word	0xffffffff
	.align		4
        /*0008*/ 	.word	index@(_ZN7cutlass13device_kernelINS_4gemm6kernel13GemmUniversalIN4cute5tupleIJiiiiEEENS1_10collective13CollectiveMmaINS1_34MainloopSm90TmaGmmaWarpSpecializedILi2ENS5_IJNS4_1CILi2EEENSA_ILi1EEESC_EEENS1_35KernelTmaWarpSpecializedCooperativeEEENS5_IJNSA_ILi512EEENSA_ILi128EEENSA_ILi64EEEEEENS_6half_tENS5_IJlSC_lEEESK_SL_NS4_8TiledMMAINS4_8MMA_AtomIJNS4_4SM904GMMA26MMA_64x128x16_F32F16F16_SSILNSP_5MajorE0ELSR_0ELNSP_7ScaleInE1ELSS_1EEEEEENS4_6LayoutISD_NS5_IJSC_NSA_ILi0EEESW_EEEEENS5_IJNS4_10UnderscoreESZ_SZ_EEEEENS4_13SM90_TMA_LOADENS4_14ComposedLayoutINS4_7SwizzleILi3ELi4ELi3EEENS4_18smem_ptr_flag_bitsILi16EEENSV_INS5_IJNSA_ILi8EEESI_EEENS5_IJSI_SC_EEEEEEEvNS4_8identityENS4_23SM90_TMA_LOAD_MULTICASTES1C_vS1D_EENS_8epilogue10collective6detail29Sm90TmaWarpSpecializedAdapterINS1H_15DefaultEpilogueISK_SL_SL_NS1G_6thread17LinearCombinationISK_Li1EffLNS1L_9ScaleType4KindE0ELNS_15FloatRoundStyleE2ESK_EENS1_15EpilogueDefaultEEEEEvvEEEEvNT_6ParamsE)
	.align		4
        /*000c*/ 	.word	index@(__assertfail)
	.align		4
        /*0010*/ 	.word	0x00000000
	.align		4
        /*0014*/ 	.word	0xfffffffe
	.align		4
        /*0018*/ 	.word	0x00000000
	.align		4
        /*001c*/ 	.word	0xfffffffd
	.align		4
        /*0020*/ 	.word	0x00000000
	.align		4
        /*0024*/ 	.word	0xfffffffc


//--------------------- .nv.constant4             --------------------------
	.section	.nv.constant4,"a",@progbits
	.align	8
	.align		8
.nv.constant4:
        /*0000*/ 	.dword	__assertfail
	.align		8
        /*0008*/ 	.dword	__unnamed_1
	.align		8
        /*0010*/ 	.dword	_ZN40_INTERNAL_14ed7837_4_k_cu_636f4414_163914cuda3std3__45__cpo5beginE
	.align		8
        /*0018*/ 	.dword	_ZN40_INTERNAL_14ed7837_4_k_cu_636f4414_163914cuda3std3__45__cpo3endE
	.align		8
        /*0020*/ 	.dword	_ZN40_INTERNAL_14ed7837_4_k_cu_636f4414_163914cuda3std3__45__cpo6cbeginE
	.align		8
        /*0028*/ 	.dword	_ZN40_INTERNAL_14ed7837_4_k_cu_636f4414_163914cuda3std3__45__cpo4cendE
	.align		8
        /*0030*/ 	.dword	_ZN40_INTERNAL_14ed7837_4_k_cu_636f4414_163914cuda3std3__442_GLOBAL__N__14ed7837_4_k_cu_636f4414_163916ignoreE
	.align		8
        /*0038*/ 	.dword	_ZN40_INTERNAL_14ed7837_4_k_cu_636f4414_163914cuda3std3__419piecewise_constructE
	.align		8
        /*0040*/ 	.dword	_ZN40_INTERNAL_14ed7837_4_k_cu_636f4414_163914cuda3std3__48in_placeE
	.align		8
        /*0048*/ 	.dword	_ZN40_INTERNAL_14ed7837_4_k_cu_636f4414_163914cuda3std6ranges3__45__cpo4swapE
	.align		8
        /*0050*/ 	.dword	_ZN40_INTERNAL_14ed7837_4_k_cu_636f4414_163914cuda3std6ranges3__45__cpo9iter_moveE
	.align		8
        /*0058*/ 	.dword	_ZN40_INTERNAL_14ed7837_4_k_cu_636f4414_163914cute7productE
	.align		8
        /*0060*/ 	.dword	_ZN40_INTERNAL_14ed7837_4_k_cu_636f4414_163914cute1_E
	.align		8
        /*0068*/ 	.dword	$str$22
	.align		8
        /*0070*/ 	.dword	$str$23


//--------------------- .text._ZN7cutlass13device_kernelINS_4gemm6kernel13GemmUniversalIN4cute5tupleIJiiiiEEENS1_10collective13CollectiveMmaINS1_34MainloopSm90TmaGmmaWarpSpecializedILi2ENS5_IJNS4_1CILi2EEENSA_ILi1EEESC_EEENS1_35KernelTmaWarpSpecializedCooperativeEEENS5_IJNSA_ILi512EEENSA_ILi128EEENSA_ILi64EEEEEENS_6half_tENS5_IJlSC_lEEESK_SL_NS4_8TiledMMAINS4_8MMA_AtomIJNS4_4SM904GMMA26MMA_64x128x16_F32F16F16_SSILNSP_5MajorE0ELSR_0ELNSP_7ScaleInE1ELSS_1EEEEEENS4_6LayoutISD_NS5_IJSC_NSA_ILi0EEESW_EEEEENS5_IJNS4_10UnderscoreESZ_SZ_EEEEENS4_13SM90_TMA_LOADENS4_14ComposedLayoutINS4_7SwizzleILi3ELi4ELi3EEENS4_18smem_ptr_flag_bitsILi16EEENSV_INS5_IJNSA_ILi8EEESI_EEENS5_IJSI_SC_EEEEEEEvNS4_8identityENS4_23SM90_TMA_LOAD_MULTICASTES1C_vS1D_EENS_8epilogue10collective6detail29Sm90TmaWarpSpecializedAdapterINS1H_15DefaultEpilogueISK_SL_SL_NS1G_6thread17LinearCombinationISK_Li1EffLNS1L_9ScaleType4KindE0ELNS_15FloatRoundStyleE2ESK_EENS1_15EpilogueDefaultEEEEEvvEEEEvNT_6ParamsE --------------------------
	.section	.text._ZN7cutlass13device_kernelINS_4gemm6kernel13GemmUniversalIN4cute5tupleIJiiiiEEENS1_10collective13CollectiveMmaINS1_34MainloopSm90TmaGmmaWarpSpecializedILi2ENS5_IJNS4_1CILi2EEENSA_ILi1EEESC_EEENS1_35KernelTmaWarpSpecializedCooperativeEEENS5_IJNSA_ILi512EEENSA_ILi128EEENSA_ILi64EEEEEENS_6half_tENS5_IJlSC_lEEESK_SL_NS4_8TiledMMAINS4_8MMA_AtomIJNS4_4SM904GMMA26MMA_64x128x16_F32F16F16_SSILNSP_5MajorE0ELSR_0ELNSP_7ScaleInE1ELSS_1EEEEEENS4_6LayoutISD_NS5_IJSC_NSA_ILi0EEESW_EEEEENS5_IJNS4_10UnderscoreESZ_SZ_EEEEENS4_13SM90_TMA_LOADENS4_14ComposedLayoutINS4_7SwizzleILi3ELi4ELi3EEENS4_18smem_ptr_flag_bitsILi16EEENSV_INS5_IJNSA_ILi8EEESI_EEENS5_IJSI_SC_EEEEEEEvNS4_8identityENS4_23SM90_TMA_LOAD_MULTICASTES1C_vS1D_EENS_8epilogue10collective6detail29Sm90TmaWarpSpecializedAdapterINS1H_15DefaultEpilogueISK_SL_SL_NS1G_6thread17LinearCombinationISK_Li1EffLNS1L_9ScaleType4KindE0ELNS_15FloatRoundStyleE2ESK_EENS1_15EpilogueDefaultEEEEEvvEEEEvNT_6ParamsE,"ax",@progbits
	.align	128
.text._ZN7cutlass13device_kernelINS_4gemm6kernel13GemmUniversalIN4cute5tupleIJiiiiEEENS1_10collective13CollectiveMmaINS1_34MainloopSm90TmaGmmaWarpSpecializedILi2ENS5_IJNS4_1CILi2EEENSA_ILi1EEESC_EEENS1_35KernelTmaWarpSpecializedCooperativeEEENS5_IJNSA_ILi512EEENSA_ILi128EEENSA_ILi64EEEEEENS_6half_tENS5_IJlSC_lEEESK_SL_NS4_8TiledMMAINS4_8MMA_AtomIJNS4_4SM904GMMA26MMA_64x128x16_F32F16F16_SSILNSP_5MajorE0ELSR_0ELNSP_7ScaleInE1ELSS_1EEEEEENS4_6LayoutISD_NS5_IJSC_NSA_ILi0EEESW_EEEEENS5_IJNS4_10UnderscoreESZ_SZ_EEEEENS4_13SM90_TMA_LOADENS4_14ComposedLayoutINS4_7SwizzleILi3ELi4ELi3EEENS4_18smem_ptr_flag_bitsILi16EEENSV_INS5_IJNSA_ILi8EEESI_EEENS5_IJSI_SC_EEEEEEEvNS4_8identityENS4_23SM90_TMA_LOAD_MULTICASTES1C_vS1D_EENS_8epilogue10collective6detail29Sm90TmaWarpSpecializedAdapterINS1H_15DefaultEpilogueISK_SL_SL_NS1G_6thread17LinearCombinationISK_Li1EffLNS1L_9ScaleType4KindE0ELNS_15FloatRoundStyleE2ESK_EENS1_15EpilogueDefaultEEEEEvvEEEEvNT_6ParamsE:
        .type           _ZN7cutlass13device_kernelINS_4gemm6kernel13GemmUniversalIN4cute5tupleIJiiiiEEENS1_10collective13CollectiveMmaINS1_34MainloopSm90TmaGmmaWarpSpecializedILi2ENS5_IJNS4_1CILi2EEENSA_ILi1EEESC_EEENS1_35KernelTmaWarpSpecializedCooperativeEEENS5_IJNSA_ILi512EEENSA_ILi128EEENSA_ILi64EEEEEENS_6half_tENS5_IJlSC_lEEESK_SL_NS4_8TiledMMAINS4_8MMA_AtomIJNS4_4SM904GMMA26MMA_64x128x16_F32F16F16_SSILNSP_5MajorE0ELSR_0ELNSP_7ScaleInE1ELSS_1EEEEEENS4_6LayoutISD_NS5_IJSC_NSA_ILi0EEESW_EEEEENS5_IJNS4_10UnderscoreESZ_SZ_EEEEENS4_13SM90_TMA_LOADENS4_14ComposedLayoutINS4_7SwizzleILi3ELi4ELi3EEENS4_18smem_ptr_flag_bitsILi16EEENSV_INS5_IJNSA_ILi8EEESI_EEENS5_IJSI_SC_EEEEEEEvNS4_8identityENS4_23SM90_TMA_LOAD_MULTICASTES1C_vS1D_EENS_8epilogue10collective6detail29Sm90TmaWarpSpecializedAdapterINS1H_15DefaultEpilogueISK_SL_SL_NS1G_6thread17LinearCombinationISK_Li1EffLNS1L_9ScaleType4KindE0ELNS_15FloatRoundStyleE2ESK_EENS1_15EpilogueDefaultEEEEEvvEEEEvNT_6ParamsE,@function
        .size           _ZN7cutlass13device_kernelINS_4gemm6kernel13GemmUniversalIN4cute5tupleIJiiiiEEENS1_10collective13CollectiveMmaINS1_34MainloopSm90TmaGmmaWarpSpecializedILi2ENS5_IJNS4_1CILi2EEENSA_ILi1EEESC_EEENS1_35KernelTmaWarpSpecializedCooperativeEEENS5_IJNSA_ILi512EEENSA_ILi128EEENSA_ILi64EEEEEENS_6half_tENS5_IJlSC_lEEESK_SL_NS4_8TiledMMAINS4_8MMA_AtomIJNS4_4SM904GMMA26MMA_64x128x16_F32F16F16_SSILNSP_5MajorE0ELSR_0ELNSP_7ScaleInE1ELSS_1EEEEEENS4_6LayoutISD_NS5_IJSC_NSA_ILi0EEESW_EEEEENS5_IJNS4_10UnderscoreESZ_SZ_EEEEENS4_13SM90_TMA_LOADENS4_14ComposedLayoutINS4_7SwizzleILi3ELi4ELi3EEENS4_18smem_ptr_flag_bitsILi16EEENSV_INS5_IJNSA_ILi8EEESI_EEENS5_IJSI_SC_EEEEEEEvNS4_8identityENS4_23SM90_TMA_LOAD_MULTICASTES1C_vS1D_EENS_8epilogue10collective6detail29Sm90TmaWarpSpecializedAdapterINS1H_15DefaultEpilogueISK_SL_SL_NS1G_6thread17LinearCombinationISK_Li1EffLNS1L_9ScaleType4KindE0ELNS_15FloatRoundStyleE2ESK_EENS1_15EpilogueDefaultEEEEEvvEEEEvNT_6ParamsE,(.L_x_571 - _ZN7cutlass13device_kernelINS_4gemm6kernel13GemmUniversalIN4cute5tupleIJiiiiEEENS1_10collective13CollectiveMmaINS1_34MainloopSm90TmaGmmaWarpSpecializedILi2ENS5_IJNS4_1CILi2EEENSA_ILi1EEESC_EEENS1_35KernelTmaWarpSpecializedCooperativeEEENS5_IJNSA_ILi512EEENSA_ILi128EEENSA_ILi64EEEEEENS_6half_tENS5_IJlSC_lEEESK_SL_NS4_8TiledMMAINS4_8MMA_AtomIJNS4_4SM904GMMA26MMA_64x128x16_F32F16F16_SSILNSP_5MajorE0ELSR_0ELNSP_7ScaleInE1ELSS_1EEEEEENS4_6LayoutISD_NS5_IJSC_NSA_ILi0EEESW_EEEEENS5_IJNS4_10UnderscoreESZ_SZ_EEEEENS4_13SM90_TMA_LOADENS4_14ComposedLayoutINS4_7SwizzleILi3ELi4ELi3EEENS4_18smem_ptr_flag_bitsILi16EEENSV_INS5_IJNSA_ILi8EEESI_EEENS5_IJSI_SC_EEEEEEEvNS4_8identityENS4_23SM90_TMA_LOAD_MULTICASTES1C_vS1D_EENS_8epilogue10collective6detail29Sm90TmaWarpSpecializedAdapterINS1H_15DefaultEpilogueISK_SL_SL_NS1G_6thread17LinearCombinationISK_Li1EffLNS1L_9ScaleType4KindE0ELNS_15FloatRoundStyleE2ESK_EENS1_15EpilogueDefaultEEEEEvvEEEEvNT_6ParamsE)
        .other          _ZN7cutlass13device_kernelINS_4gemm6kernel13GemmUniversalIN4cute5tupleIJiiiiEEENS1_10collective13CollectiveMmaINS1_34MainloopSm90TmaGmmaWarpSpecializedILi2ENS5_IJNS4_1CILi2EEENSA_ILi1EEESC_EEENS1_35KernelTmaWarpSpecializedCooperativeEEENS5_IJNSA_ILi512EEENSA_ILi128EEENSA_ILi64EEEEEENS_6half_tENS5_IJlSC_lEEESK_SL_NS4_8TiledMMAINS4_8MMA_AtomIJNS4_4SM904GMMA26MMA_64x128x16_F32F16F16_SSILNSP_5MajorE0ELSR_0ELNSP_7ScaleInE1ELSS_1EEEEEENS4_6LayoutISD_NS5_IJSC_NSA_ILi0EEESW_EEEEENS5_IJNS4_10UnderscoreESZ_SZ_EEEEENS4_13SM90_TMA_LOADENS4_14ComposedLayoutINS4_7SwizzleILi3ELi4ELi3EEENS4_18smem_ptr_flag_bitsILi16EEENSV_INS5_IJNSA_ILi8EEESI_EEENS5_IJSI_SC_EEEEEEEvNS4_8identityENS4_23SM90_TMA_LOAD_MULTICASTES1C_vS1D_EENS_8epilogue10collective6detail29Sm90TmaWarpSpecializedAdapterINS1H_15DefaultEpilogueISK_SL_SL_NS1G_6thread17LinearCombinationISK_Li1EffLNS1L_9ScaleType4KindE0ELNS_15FloatRoundStyleE2ESK_EENS1_15EpilogueDefaultEEEEEvvEEEEvNT_6ParamsE,@"STO_CUDA_ENTRY STV_DEFAULT"
_ZN7cutlass13device_kernelINS_4gemm6kernel13GemmUniversalIN4cute5tupleIJiiiiEEENS1_10collective13CollectiveMmaINS1_34MainloopSm90TmaGmmaWarpSpecializedILi2ENS5_IJNS4_1CILi2EEENSA_ILi1EEESC_EEENS1_35KernelTmaWarpSpecializedCooperativeEEENS5_IJNSA_ILi512EEENSA_ILi128EEENSA_ILi64EEEEEENS_6half_tENS5_IJlSC_lEEESK_SL_NS4_8TiledMMAINS4_8MMA_AtomIJNS4_4SM904GMMA26MMA_64x128x16_F32F16F16_SSILNSP_5MajorE0ELSR_0ELNSP_7ScaleInE1ELSS_1EEEEEENS4_6LayoutISD_NS5_IJSC_NSA_ILi0EEESW_EEEEENS5_IJNS4_10UnderscoreESZ_SZ_EEEEENS4_13SM90_TMA_LOADENS4_14ComposedLayoutINS4_7SwizzleILi3ELi4ELi3EEENS4_18smem_ptr_flag_bitsILi16EEENSV_INS5_IJNSA_ILi8EEESI_EEENS5_IJSI_SC_EEEEEEEvNS4_8identityENS4_23SM90_TMA_LOAD_MULTICASTES1C_vS1D_EENS_8epilogue10collective6detail29Sm90TmaWarpSpecializedAdapterINS1H_15DefaultEpilogueISK_SL_SL_NS1G_6thread17LinearCombinationISK_Li1EffLNS1L_9ScaleType4KindE0ELNS_15FloatRoundStyleE2ESK_EENS1_15EpilogueDefaultEEEEEvvEEEEvNT_6ParamsE:
[----:B------:R-:W0:Y:S02]  /*0000*/  LDC R1, c[0x0][0x28] ;  /* 0x00000a00ff017b82 */ /* 0x000e240000000800 */
[----:B0-----:R-:W-:Y:S01]  /*0010*/  VIADD R1, R1, 0xfffffb78 ;  /* 0xfffffb7801017836 */ /* 0x001fe20000000000 */
[----:B------:R-:W0:Y:S01]  /*0020*/  S2R R4, SR_TID.X ;  /* 0x0000000000047919 */ /* 0x000e220000002100 */
[----:B------:R-:W-:Y:S01]  /*0030*/  ELECT P0, URZ, PT ;  /* 0x00000000003f782f */ /* 0x000fe20003800000 */
[----:B------:R-:W-:Y:S01]  /*0040*/  BSSY B0, `(.L_x_0) ;  /* 0x0000015000007945 */ /* 0x000fe20003800000 */
[--C-:B0-----:R-:W-:Y:S02]  /*0050*/  SHF.R.U32.HI R0, RZ, 0x5, R4.reuse ;  /* 0x00000005ff007819 */ /* 0x101fe40000011604 */
[----:B------:R-:W-:-:S03]  /*0060*/  SHF.R.U32.HI R2, RZ, 0x7, R4 ;  /* 0x00000007ff027819 */ /* 0x000fc60000011604 */
[----:B------:R-:W0:Y:S04]  /*0070*/  SHFL.IDX PT, R3, R0, RZ, 0x1f ;  /* 0x00001fff00037589 */ /* 0x000e2800000e0000 */
[----:B------:R-:W1:Y:S01]  /*0080*/  SHFL.IDX PT, R2, R2, RZ, 0x1f ;  /* 0x00001fff02027589 */ /* 0x000e6200000e0000 */
[----:B0-----:R-:W-:Y:S02]  /*0090*/  R2UR UR9, R3 ;  /* 0x00000000030972ca */ /* 0x001fe400000e0000 */
[----:B-1----:R-:W-:-:S11]  /*00a0*/  R2UR UR5, R2 ;  /* 0x00000000020572ca */ /* 0x002fd600000e0000 */
[----:B------:R-:W-:Y:S02]  /*00b0*/  USHF.R.S32.HI UR4, URZ, 0x1f, UR9 ;  /* 0x0000001f3f047899 */ /* 0x000fe40008011409 */
[----:B------:R-:W-:Y:S02]  /*00c0*/  ISETP.NE.OR P0, PT, RZ, UR9, !P0 ;  /* 0x00000009ff007c0c */ /* 0x000fe4000c705670 */
[----:B------:R-:W-:-:S04]  /*00d0*/  ULEA.HI UR4, UR4, UR9, URZ, 0x2 ;  /* 0x0000000904047291 */ /* 0x000fc8000f8f103f */
[----:B------:R-:W-:-:S04]  /*00e0*/  ULOP3.LUT UR4, UR4, 0xfffffffc, URZ, 0xc0, !UPT ;  /* 0xfffffffc04047892 */ /* 0x000fc8000f8ec03f */
[----:B------:R-:W-:-:S03]  /*00f0*/  UIADD3 UR9, UR9, -UR4, URZ ;  /* 0x8000000409097290 */ /* 0x000fc6000fffe03f */
[----:B------:R-:W-:Y:S09]  /*0100*/  @P0 BRA `(.L_x_1) ;  /* 0x0000000000200947 */ /* 0x000ff20003800000 */
[----:B------:R-:W-:Y:S02]  /*0110*/  ULDC.64 UR6, c[0x0][0x198] ;  /* 0x0000660000067ab9 */ /* 0x000fe40000000a00 */
[----:B------:R-:W-:Y:S02]  /*0120*/  UIADD3 UR10, UP0, UR6, 0xf0, URZ ;  /* 0x000000f0060a7890 */ /* 0x000fe4000ff1e03f */
[----:B------:R-:W-:Y:S02]  /*0130*/  UIADD3 UR6, UP1, UR6, 0x1f0, URZ ;  /* 0x000001f006067890 */ /* 0x000fe4000ff3e03f */
[----:B------:R-:W-:Y:S02]  /*0140*/  UIADD3.X UR11, URZ, UR7, URZ, UP0, !UPT ;  /* 0x000000073f0b7290 */ /* 0x000fe400087fe43f */
[----:B------:R-:W-:-:S07]  /*0150*/  UIADD3.X UR7, URZ, UR7, URZ, UP1, !UPT ;  /* 0x000000073f077290 */ /* 0x000fce0008ffe43f */
[----:B------:R0:W-:Y:S02]  /*0160*/  UTMACCTL.PF [UR10] ;  /* 0x000000000a0079b9 */ /* 0x0001e40008040000 */
[----:B------:R0:W-:Y:S02]  /*0170*/  UTMACCTL.PF [UR6] ;  /* 0x00000000060079b9 */ /* 0x0001e40008040000 */
[----:B0-----:R-:W-:Y:S01]  /*0180*/  NOP ;  /* 0x0000000000007918 */ /* 0x001fe20000000000 */
.L_x_1:
[----:B------:R-:W-:Y:S05]  /*0190*/  BSYNC B0 ;  /* 0x0000000000007941 */ /* 0x000fea0003800000 */
.L_x_0:
[----:B------:R-:W0:Y:S01]  /*01a0*/  SHFL.IDX PT, R2, R0, RZ, 0x1f ;  /* 0x00001fff00027589 */ /* 0x000e2200000e0000 */
[----:B------:R-:W-:Y:S01]  /*01b0*/  UISETP.NE.AND UP0, UPT, UR9, 0x3, UPT ;  /* 0x000000030900788c */ /* 0x000fe2000bf05270 */
[----:B------:R-:W-:Y:S01]  /*01c0*/  ISETP.NE.AND P1, PT, RZ, UR5, PT ;  /* 0x00000005ff007c0c */ /* 0x000fe2000bf25270 */
[----:B------:R-:W-:Y:S02]  /*01d0*/  UIADD3 UR16, UR5, -0x1, URZ ;  /* 0xffffffff05107890 */ /* 0x000fe4000fffe03f */
[----:B------:R-:W-:Y:S02]  /*01e0*/  UISETP.EQ.OR UP0, UPT, UR9, URZ, !UP0 ;  /* 0x0000003f0900728c */ /* 0x000fe4000c702670 */
[----:B------:R-:W-:Y:S02]  /*01f0*/  UISETP.GE.U32.AND UP1, UPT, UR16, 0x2, UPT ;  /* 0x000000021000788c */ /* 0x000fe4000bf26070 */
[----:B------:R-:W-:-:S04]  /*0200*/  UISETP.EQ.AND UP0, UPT, UR5, URZ, UP0 ;  /* 0x0000003f0500728c */ /* 0x000fc80008702270 */
[----:B------:R-:W-:-:S04]  /*0210*/  USEL UR38, URZ, 0x1, !UP0 ;  /* 0x000000013f267887 */ /* 0x000fc8000c000000 */
[----:B------:R-:W-:Y:S01]  /*0220*/  USEL UR38, UR38, 0x2, UP1 ;  /* 0x0000000226267887 */ /* 0x000fe20008800000 */
[----:B0-----:R-:W-:-:S13]  /*0230*/  ISETP.NE.AND P0, PT, R2, RZ, PT ;  /* 0x000000ff0200720c */ /* 0x001fda0003f05270 */
[----:B------:R-:W-:Y:S05]  /*0240*/  @P0 BRA `(.L_x_2) ;  /* 0x0000000000480947 */ /* 0x000fea0003800000 */
[----:B------:R-:W0:Y:S01]  /*0250*/  S2UR UR8, SR_CgaCtaId ;  /* 0x00000000000879c3 */ /* 0x000e220000008800 */
[----:B------:R-:W-:Y:S01]  /*0260*/  UMOV UR4, 0x400 ;  /* 0x0000040000047882 */ /* 0x000fe20000000000 */
[----:B------:R-:W-:Y:S01]  /*0270*/  UMOV UR5, 0x1 ;  /* 0x0000000100057882 */ /* 0x000fe20000000000 */
[----:B------:R-:W-:Y:S01]  /*0280*/  UMOV UR6, 0x4 ;  /* 0x0000000400067882 */ /* 0x000fe20000000000 */
[----:B------:R-:W-:Y:S01]  /*0290*/  ELECT P0, URZ, PT ;  /* 0x00000000003f782f */ /* 0x000fe20003800000 */
[----:B------:R-:W-:-:S04]  /*02a0*/  UIADD3 UR6, -UR6, 0x100000, URZ ;  /* 0x0010000006067890 */ /* 0x000fc8000fffe13f */
[----:B------:R-:W-:Y:S02]  /*02b0*/  USHF.L.U32 UR7, UR6, 0xb, URZ ;  /* 0x0000000b06077899 */ /* 0x000fe4000800063f */
[----:B------:R-:W-:Y:S02]  /*02c0*/  USHF.L.U32 UR6, UR6, 0x1, URZ ;  /* 0x0000000106067899 */ /* 0x000fe4000800063f */
[----:B0-----:R-:W-:Y:S02]  /*02d0*/  ULEA UR8, UR8, UR4, 0x18 ;  /* 0x0000000408087291 */ /* 0x001fe4000f8ec03f */
[----:B------:R-:W-:-:S04]  /*02e0*/  UIADD3 UR4, -UR5, 0x100000, URZ ;  /* 0x0010000005047890 */ /* 0x000fc8000fffe13f */
[----:B------:R-:W-:Y:S02]  /*02f0*/  USHF.L.U32 UR5, UR4, 0xb, URZ ;  /* 0x0000000b04057899 */ /* 0x000fe4000800063f */
[----:B------:R-:W-:Y:S01]  /*0300*/  USHF.L.U32 UR4, UR4, 0x1, URZ ;  /* 0x0000000104047899 */ /* 0x000fe2000800063f */
[----:B------:R-:W0:Y:S11]  /*0310*/  FENCE.VIEW.ASYNC.S ;  /* 0x00000000000073c6 */ /* 0x000e360000000000 */
[----:B0-----:R0:W1:Y:S01]  /*0320*/  SYNCS.EXCH.64 URZ, [UR8], UR4 ;  /* 0x00000004083f75b2 */ /* 0x0010620008000100 */
[----:B------:R0:W2:Y:S01]  /*0330*/  SYNCS.EXCH.64 URZ, [UR8+0x10], UR6 ;  /* 0x00001006083f75b2 */ /* 0x0000a20008000100 */
[----:B------:R0:W3:Y:S01]  /*0340*/  SYNCS.EXCH.64 URZ, [UR8+0x8], UR4 ;  /* 0x00000804083f75b2 */ /* 0x0000e20008000100 */
[----:B------:R0:W4:Y:S01]  /*0350*/  SYNCS.EXCH.64 URZ, [UR8+0x18], UR6 ;  /* 0x00001806083f75b2 */ /* 0x0001220008000100 */
[----:B------:R-:W-:Y:S01]  /*0360*/  NOP ;  /* 0x0000000000007918 */ /* 0x000fe20000000000 */
.L_x_2:
[----:B------:R-:W5:Y:S01]  /*0370*/  S2UR UR13, SR_CTAID.X ;  /* 0x00000000000d79c3 */ /* 0x000f620000002500 */
[----:B------:R-:W-:Y:S01]  /*0380*/  SHF.R.S32.HI R3, RZ, 0x1f, R4 ;  /* 0x0000001fff037819 */ /* 0x000fe20000011404 */
[----:B------:R5:W1:Y:S01]  /*0390*/  SHFL.IDX PT, R6, R0, RZ, 0x1f ;  /* 0x00001fff00067589 */ /* 0x000a6200000e0000 */
[----:B0-----:R-:W-:Y:S01]  /*03a0*/  ULDC UR4, c[0x0][0x150] ;  /* 0x0000540000047ab9 */ /* 0x001fe20000000800 */
[----:B------:R-:W-:Y:S02]  /*03b0*/  ELECT P0, URZ, PT ;  /* 0x00000000003f782f */ /* 0x000fe40003800000 */
[----:B------:R-:W-:Y:S01]  /*03c0*/  LEA.HI R3, R3, R4, RZ, 0x7 ;  /* 0x0000000403037211 */ /* 0x000fe200078f38ff */
[----:B------:R-:W-:Y:S01]  /*03d0*/  ULDC UR5, c[0x0][0x154] ;  /* 0x0000550000057ab9 */ /* 0x000fe20000000800 */
[----:B------:R-:W-:Y:S01]  /*03e0*/  SHF.R.S32.HI R7, RZ, 0x1f, R2 ;  /* 0x0000001fff077819 */ /* 0x000fe20000011402 */
[----:B------:R-:W0:Y:S01]  /*03f0*/  S2UR UR10, SR_CTAID.Y ;  /* 0x00000000000a79c3 */ /* 0x000e220000002600 */
[----:B------:R-:W-:Y:S01]  /*0400*/  LOP3.LUT R3, R3, 0xffffff80, RZ, 0xc0, !PT ;  /* 0xffffff8003037812 */ /* 0x000fe200078ec0ff */
[----:B------:R-:W-:Y:S01]  /*0410*/  ULDC UR8, c[0x0][0x144] ;  /* 0x0000510000087ab9 */ /* 0x000fe20000000800 */
[----:B------:R-:W-:Y:S01]  /*0420*/  LEA.HI R7, R7, R2, RZ, 0x2 ;  /* 0x0000000207077211 */ /* 0x000fe200078f10ff */
[----:B------:R-:W-:Y:S01]  /*0430*/  NOP ;  /* 0x0000000000007918 */ /* 0x000fe20000000000 */
[----:B------:R-:W-:Y:S01]  /*0440*/  NOP ;  /* 0x0000000000007918 */ /* 0x000fe20000000000 */
[----:B------:R-:W-:Y:S01]  /*0450*/  IMAD.IADD R3, R4, 0x1, -R3 ;  /* 0x0000000104037824 */ /* 0x000fe200078e0a03 */
[----:B------:R-:W-:Y:S01]  /*0460*/  LOP3.LUT R7, R7, 0x3ffffffc, RZ, 0xc0, !PT ;  /* 0x3ffffffc07077812 */ /* 0x000fe200078ec0ff */
[----:B------:R-:W-:Y:S01]  /*0470*/  ULDC UR11, c[0x0][0x148] ;  /* 0x00005200000b7ab9 */ /* 0x000fe20000000800 */
[----:B------:R-:W-:-:S02]  /*0480*/  MOV R17, 0x1 ;  /* 0x0000000100117802 */ /* 0x000fc40000000f00 */
[----:B------:R-:W-:Y:S02]  /*0490*/  SHF.R.S32.HI R4, RZ, 0x1f, R3 ;  /* 0x0000001fff047819 */ /* 0x000fe40000011403 */
[----:B------:R-:W-:Y:S02]  /*04a0*/  IADD3 R2, R2, -R7, RZ ;  /* 0x8000000702027210 */ /* 0x000fe40007ffe0ff */
[----:B------:R-:W-:Y:S02]  /*04b0*/  LEA.HI R4, R4, R3, RZ, 0x3 ;  /* 0x0000000304047211 */ /* 0x000fe400078f18ff */
[----:B-----5:R-:W-:Y:S02]  /*04c0*/  I2FP.F32.U32 R5, UR13 ;  /* 0x0000000d00057c45 */ /* 0x020fe40008201000 */
[--C-:B------:R-:W-:Y:S02]  /*04d0*/  SHF.R.S32.HI R0, RZ, 0x3, R4.reuse ;  /* 0x00000003ff007819 */ /* 0x100fe40000011404 */
[----:B-1----:R-:W-:Y:S01]  /*04e0*/  ISETP.NE.OR P0, PT, R6, RZ, !P0 ;  /* 0x000000ff0600720c */ /* 0x002fe20004705670 */
[----:B------:R-:W-:Y:S01]  /*04f0*/  FMUL R8, R5, UR4 ;  /* 0x0000000405087c20 */ /* 0x000fe20008400000 */
[----:B------:R-:W-:-:S04]  /*0500*/  SHF.R.S32.HI R5, RZ, 0x1f, R4 ;  /* 0x0000001fff057819 */ /* 0x000fc80000011404 */
[----:B------:R-:W-:Y:S01]  /*0510*/  LEA.HI R5, R5, R0, RZ, 0x2 ;  /* 0x0000000005057211 */ /* 0x000fe200078f10ff */
[----:B------:R-:W1:Y:S03]  /*0520*/  F2I.U32.TRUNC.NTZ R8, R8 ;  /* 0x0000000800087305 */ /* 0x000e66000020f000 */
[----:B------:R-:W-:-:S03]  /*0530*/  LOP3.LUT R5, R5, 0xfffffffc, RZ, 0xc0, !PT ;  /* 0xfffffffc05057812 */ /* 0x000fc600078ec0ff */
[----:B------:R-:W-:Y:S01]  /*0540*/  VOTEU.ALL UP0, P0 ;  /* 0x00000000003f7886 */ /* 0x000fe20000000000 */
[----:B------:R-:W-:Y:S01]  /*0550*/  VOTEU.ALL UP1, P0 ;  /* 0x00000000003f7886 */ /* 0x000fe20000020000 */
[----:B------:R-:W-:Y:S01]  /*0560*/  IMAD.IADD R5, R0, 0x1, -R5 ;  /* 0x0000000100057824 */ /* 0x000fe200078e0a05 */
[----:B0-----:R-:W-:Y:S02]  /*0570*/  I2FP.F32.U32 R0, UR10 ;  /* 0x0000000a00007c45 */ /* 0x001fe40008201000 */
[----:B------:R-:W0:Y:S01]  /*0580*/  @!UP0 S2UR UR7, SR_CgaCtaId ;  /* 0x00000000000789c3 */ /* 0x000e220000008800 */
[----:B------:R-:W-:Y:S01]  /*0590*/  IMAD R2, R2, 0x4, R5 ;  /* 0x0000000402027824 */ /* 0x000fe200078e0205 */
[----:B------:R-:W-:Y:S01]  /*05a0*/  @!UP0 UMOV UR6, 0x400 ;  /* 0x0000040000068882 */ /* 0x000fe20000000000 */
[----:B------:R-:W-:Y:S01]  /*05b0*/  FMUL R4, R0, UR5 ;  /* 0x0000000500047c20 */ /* 0x000fe20008400000 */
[----:B-1----:R-:W-:Y:S02]  /*05c0*/  R2UR UR4, R8 ;  /* 0x00000000080472ca */ /* 0x002fe400000e0000 */
[----:B------:R-:W-:-:S03]  /*05d0*/  LEA.HI R0, R2, R2, RZ, 0x1 ;  /* 0x0000000202007211 */ /* 0x000fc600078f08ff */
[----:B------:R-:W1:Y:S01]  /*05e0*/  F2I.U32.TRUNC.NTZ R4, R4 ;  /* 0x0000000400047305 */ /* 0x000e62000020f000 */
[----:B------:R-:W-:-:S05]  /*05f0*/  LOP3.LUT R5, R0, 0xfffffffe, RZ, 0xc0, !PT ;  /* 0xfffffffe00057812 */ /* 0x000fca00078ec0ff */
[----:B------:R-:W-:Y:S02]  /*0600*/  IMAD.IADD R5, R2, 0x1, -R5 ;  /* 0x0000000102057824 */ /* 0x000fe400078e0a05 */
[----:B------:R-:W-:-:S04]  /*0610*/  UIADD3 UR4, -UR4, URZ, URZ ;  /* 0x0000003f04047290 */ /* 0x000fc8000fffe13f */
[----:B------:R-:W-:Y:S01]  /*0620*/  UIMAD UR8, UR8, UR4, UR13 ;  /* 0x00000004080872a4 */ /* 0x000fe2000f8e020d */
[----:B-1----:R-:W-:Y:S02]  /*0630*/  R2UR UR12, R4 ;  /* 0x00000000040c72ca */ /* 0x002fe400000e0000 */
[----:B------:R-:W-:Y:S01]  /*0640*/  UMOV UR4, 0x20 ;  /* 0x0000002000047882 */ /* 0x000fe20000000000 */
[----:B------:R-:W1:Y:S02]  /*0650*/  LDC R4, c[0x0][0x140] ;  /* 0x00005000ff047b82 */ /* 0x000e640000000800 */
[----:B------:R-:W-:Y:S01]  /*0660*/  ISETP.NE.AND P3, PT, R5, UR8, PT ;  /* 0x0000000805007c0c */ /* 0x000fe2000bf65270 */
[----:B------:R-:W-:Y:S01]  /*0670*/  IMAD.SHL.U32 R5, R2, 0x4, RZ ;  /* 0x0000000402057824 */ /* 0x000fe200078e00ff */
[----:B------:R-:W-:-:S04]  /*0680*/  @!UP0 UIADD3 UR4, -UR4, 0x100000, URZ ;  /* 0x0010000004048890 */ /* 0x000fc8000fffe13f */
[----:B------:R-:W-:Y:S02]  /*0690*/  @!UP0 USHF.L.U32 UR5, UR4, 0xb, URZ ;  /* 0x0000000b04058899 */ /* 0x000fe4000800063f */
[----:B------:R-:W-:Y:S02]  /*06a0*/  @!UP0 USHF.L.U32 UR4, UR4, 0x1, URZ ;  /* 0x0000000104048899 */ /* 0x000fe4000800063f */
[----:B0-----:R-:W-:Y:S01]  /*06b0*/  @!UP0 ULEA UR6, UR7, UR6, 0x18 ;  /* 0x0000000607068291 */ /* 0x001fe2000f8ec03f */
[----:B------:R-:W-:Y:S01]  /*06c0*/  LOP3.LUT R9, R2, 0xc, R5, 0x78, !PT ;  /* 0x0000000c02097812 */ /* 0x000fe200078e7805 */
[----:B------:R-:W-:Y:S01]  /*06d0*/  VOTEU.ALL UP0, P0 ;  /* 0x00000000003f7886 */ /* 0x000fe20000000000 */
[----:B------:R-:W-:Y:S01]  /*06e0*/  LOP3.LUT P0, RZ, R3, 0x7, RZ, 0xc0, !PT ;  /* 0x0000000703ff7812 */ /* 0x000fe2000780c0ff */
[----:B------:R-:W-:Y:S02]  /*06f0*/  UIADD3 UR12, -UR12, URZ, URZ ;  /* 0x0000003f0c0c7290 */ /* 0x000fe4000fffe13f */
[----:B------:R0:W-:Y:S01]  /*0700*/  STL [R1+0x100], R9 ;  /* 0x0001000901007387 */ /* 0x0001e20000100800 */
[----:B------:R-:W-:-:S02]  /*0710*/  ISETP.LT.U32.AND P0, PT, R9, 0x2, !P0 ;  /* 0x000000020900780c */ /* 0x000fc40004701070 */
[----:B------:R-:W-:Y:S01]  /*0720*/  @P3 LEA.HI R0, R9, R9, RZ, 0x1 ;  /* 0x0000000909003211 */ /* 0x000fe200078f08ff */
[----:B------:R-:W5:Y:S02]  /*0730*/  FENCE.VIEW.ASYNC.S ;  /* 0x00000000000073c6 */ /* 0x000f640000000000 */
[----:B-----5:R-:W0:Y:S01]  /*0740*/  @!UP0 SYNCS.EXCH.64 URZ, [UR6+0x30], UR4 ;  /* 0x00003004063f85b2 */ /* 0x020e220008000100 */
[----:B------:R-:W-:Y:S02]  /*0750*/  @P3 SHF.R.S32.HI R0, RZ, 0x1, R0 ;  /* 0x00000001ff003819 */ /* 0x000fe40000011400 */
[----:B-1----:R-:W-:Y:S01]  /*0760*/  ISETP.EQ.U32.AND P2, PT, R4, 0x1, PT ;  /* 0x000000010400780c */ /* 0x002fe20003f42070 */
[----:B------:R1:W0:Y:S01]  /*0770*/  @!UP1 SYNCS.EXCH.64 URZ, [UR6+0x38], UR4 ;  /* 0x00003804063f95b2 */ /* 0x0002220008000100 */
[----:B------:R-:W-:Y:S01]  /*0780*/  NOP ;  /* 0x0000000000007918 */ /* 0x000fe20000000000 */
[----:B-1----:R-:W-:-:S06]  /*0790*/  UIMAD UR4, UR11, UR12, UR10 ;  /* 0x0000000c0b0472a4 */ /* 0x002fcc000f8e020a */
[----:B------:R-:W-:Y:S02]  /*07a0*/  @P3 ISETP.NE.AND P4, PT, R0, UR4, PT ;  /* 0x0000000400003c0c */ /* 0x000fe4000bf85270 */
[----:B------:R-:W-:Y:S02]  /*07b0*/  SEL R0, RZ, 0x1, !P0 ;  /* 0x00000001ff007807 */ /* 0x000fe40004000000 */
[----:B------:R-:W-:-:S04]  /*07c0*/  @P3 SEL R17, RZ, 0x1, P4 ;  /* 0x00000001ff113807 */ /* 0x000fc80002000000 */
[----:B------:R-:W-:Y:S01]  /*07d0*/  LOP3.LUT R17, R17, R0, RZ, 0xc0, !PT ;  /* 0x0000000011117212 */ /* 0x000fe200078ec0ff */
[----:B------:R-:W-:Y:S06]  /*07e0*/  @!P2 BRA `(.L_x_3) ;  /* 0x000000000008a947 */ /* 0x000fec0003800000 */
[----:B0-234-:R-:W-:Y:S01]  /*07f0*/  UCGABAR_ARV ;  /* 0x00000000000079c7 */ /* 0x01dfe20008000000 */
[----:B------:R-:W-:Y:S05]  /*0800*/  BRA `(.L_x_4) ;  /* 0x0000000000047947 */ /* 0x000fea0003800000 */
.L_x_3:
[----:B0-234-:R-:W-:Y:S01]  /*0810*/  NOP ;  /* 0x0000000000007918 */ /* 0x01dfe20000000000 */
.L_x_4:
[----:B------:R-:W-:Y:S01]  /*0820*/  ULDC UR4, c[0x0][0x65c] ;  /* 0x0001970000047ab9 */ /* 0x000fe20000000800 */
[----:B------:R-:W-:Y:S01]  /*0830*/  UMOV UR5, URZ ;  /* 0x0000003f00057c82 */ /* 0x000fe20008000000 */
[----:B------:R-:W-:-:S03]  /*0840*/  UISETP.NE.AND UP0, UPT, UR4, 0x1, UPT ;  /* 0x000000010400788c */ /* 0x000fc6000bf05270 */
[----:B------:R-:W-:Y:S01]  /*0850*/  UMOV UR4, UR13 ;  /* 0x0000000d00047c82 */ /* 0x000fe20008000000 */
[----:B------:R-:W-:Y:S02]  /*0860*/  UP2UR UR39, UPR, URZ, 0x1 ;  /* 0x000000013f277883 */ /* 0x000fe40008000000 */
[----:B------:R-:W-:Y:S02]  /*0870*/  PLOP3.LUT P0, PT, PT, PT, UP0, 0x80, 0x0 ;  /* 0x000000000000781c */ /* 0x000fe40003f0f008 */
[----:B------:R-:W-:Y:S02]  /*0880*/  PLOP3.LUT P3, PT, PT, PT, UP0, 0x80, 0x0 ;  /* 0x000000000000781c */ /* 0x000fe40003f6f008 */
[----:B------:R-:W-:Y:S01]  /*0890*/  PLOP3.LUT P5, PT, PT, PT, UP0, 0x80, 0x0 ;  /* 0x000000000000781c */ /* 0x000fe20003faf008 */
[----:B------:R-:W-:Y:S01]  /*08a0*/  @UP0 ULDC UR14, c[0x0][0x10] ;  /* 0x00000400000e0ab9 */ /* 0x000fe20000000800 */
[----:B------:R-:W-:Y:S01]  /*08b0*/  @UP0 UMOV UR6, UR10 ;  /* 0x0000000a00060c82 */ /* 0x000fe20008000000 */
[----:B------:R-:W-:Y:S01]  /*08c0*/  @UP0 UMOV UR7, URZ ;  /* 0x0000003f00070c82 */ /* 0x000fe20008000000 */
[----:B------:R-:W-:Y:S01]  /*08d0*/  PLOP3.LUT P4, PT, PT, PT, UP0, 0x80, 0x0 ;  /* 0x000000000000781c */ /* 0x000fe20003f8f008 */
[----:B------:R-:W-:-:S03]  /*08e0*/  @UP0 UIMAD.WIDE.U32 UR14, UR13, UR14, UR6 ;  /* 0x0000000e0d0e02a5 */ /* 0x000fc6000f8e0006 */
[----:B------:R-:W-:Y:S01]  /*08f0*/  @!UP0 ULDC UR7, c[0x0][0xc] ;  /* 0x0000030000078ab9 */ /* 0x000fe20000000800 */
[----:B------:R-:W-:Y:S01]  /*0900*/  @UP0 UMOV UR6, URZ ;  /* 0x0000003f00060c82 */ /* 0x000fe20008000000 */
[----:B------:R-:W-:Y:S01]  /*0910*/  @!UP0 UIMAD.WIDE.U32 UR4, UR10, UR7, UR4 ;  /* 0x000000070a0482a5 */ /* 0x000fe2000f8e0004 */
[----:B------:R-:W-:Y:S01]  /*0920*/  IMAD.U32 R2, RZ, RZ, UR14 ;  /* 0x0000000eff027e24 */ /* 0x000fe2000f8e00ff */
[----:B------:R-:W-:Y:S02]  /*0930*/  @UP0 UIADD3 UR6, UR15, UR6, URZ ;  /* 0x000000060f060290 */ /* 0x000fe4000fffe03f */
[----:B------:R-:W-:Y:S02]  /*0940*/  IMAD.U32 R3, RZ, RZ, UR15 ;  /* 0x0000000fff037e24 */ /* 0x000fe4000f8e00ff */
[----:B------:R-:W-:Y:S01]  /*0950*/  @P0 IMAD.MOV.U32 R7, RZ, RZ, R2 ;  /* 0x000000ffff070224 */ /* 0x000fe200078e0002 */
[----:B------:R-:W-:Y:S01]  /*0960*/  MOV R5, UR5 ;  /* 0x0000000500057c02 */ /* 0x000fe20008000f00 */
[----:B------:R-:W-:Y:S01]  /*0970*/  IMAD.U32 R2, RZ, RZ, UR4 ;  /* 0x00000004ff027e24 */ /* 0x000fe2000f8e00ff */
[----:B------:R-:W-:Y:S01]  /*0980*/  @P3 MOV R6, UR6 ;  /* 0x0000000600063c02 */ /* 0x000fe20008000f00 */
[----:B------:R-:W-:-:S02]  /*0990*/  IMAD.U32 R3, RZ, RZ, UR5 ;  /* 0x00000005ff037e24 */ /* 0x000fc4000f8e00ff */
[----:B------:R-:W-:Y:S02]  /*09a0*/  @!P5 IMAD.MOV.U32 R6, RZ, RZ, R5 ;  /* 0x000000ffff06d224 */ /* 0x000fe400078e0005 */
[----:B------:R-:W-:Y:S02]  /*09b0*/  @!P4 IMAD.MOV.U32 R7, RZ, RZ, R2 ;  /* 0x000000ffff07c224 */ /* 0x000fe400078e0002 */
[----:B------:R-:W-:Y:S01]  /*09c0*/  IMAD.U32 R4, RZ, RZ, UR4 ;  /* 0x00000004ff047e24 */ /* 0x000fe2000f8e00ff */
[----:B------:R0:W-:Y:S04]  /*09d0*/  STL [R1+0x104], R6 ;  /* 0x0001040601007387 */ /* 0x0001e80000100800 */
[----:B------:R0:W-:Y:S01]  /*09e0*/  STL [R1+0x108], R7 ;  /* 0x0001080701007387 */ /* 0x0001e20000100800 */
[----:B------:R-:W-:Y:S05]  /*09f0*/  @!P2 BRA `(.L_x_5) ;  /* 0x00000000000ca947 */ /* 0x000fea0003800000 */
[----:B------:R-:W-:Y:S01]  /*0a00*/  UCGABAR_WAIT ;  /* 0x0000000000007dc7 */ /* 0x000fe20008000000 */
[----:B------:R-:W-:Y:S01]  /*0a10*/  CCTL.IVALL ;  /* 0x00000000ff00798f */ /* 0x000fe20002000000 */
[----:B------:R-:W-:Y:S05]  /*0a20*/  BRA `(.L_x_6) ;  /* 0x0000000000047947 */ /* 0x000fea0003800000 */
.L_x_5:
[----:B------:R-:W-:Y:S06]  /*0a30*/  BAR.SYNC.DEFER_BLOCKING 0x0 ;  /* 0x0000000000007b1d */ /* 0x000fec0000010000 */
.L_x_6:
[----:B------:R-:W-:Y:S05]  /*0a40*/  @!P1 BRA `(.L_x_7) ;  /* 0x0000017000949947 */ /* 0x000fea0003800000 */
[----:B------:R-:W-:-:S06]  /*0a50*/  UISETP.GT.U32.AND UP0, UPT, UR16, 0x1, UPT ;  /* 0x000000011000788c */ /* 0x000fcc000bf04070 */
[----:B------:R-:W-:-:S13]  /*0a60*/  PLOP3.LUT P0, PT, PT, PT, UP0, 0x80, 0x0 ;  /* 0x000000000000781c */ /* 0x000fda0003f0f008 */
[----:B------:R-:W-:Y:S05]  /*0a70*/  @P0 EXIT ;  /* 0x000000000000094d */ /* 0x000fea0003800000 */
[----:B------:R-:W-:Y:S01]  /*0a80*/  ULDC.64 UR4, c[0x0][0x650] ;  /* 0x0001940000047ab9 */ /* 0x000fe20000000a00 */
[----:B------:R-:W-:Y:S01]  /*0a90*/  UMOV UR40, 0xffffffff ;  /* 0xffffffff00287882 */ /* 0x000fe20000000000 */
[----:B------:R-:W-:Y:S01]  /*0aa0*/  ISETP.GE.U32.AND P0, PT, R7, UR4, PT ;  /* 0x0000000407007c0c */ /* 0x000fe2000bf06070 */
[----:B------:R-:W-:Y:S01]  /*0ab0*/  UMOV UR41, 0xffffffff ;  /* 0xffffffff00297882 */ /* 0x000fe20000000000 */
[----:B------:R-:W-:Y:S01]  /*0ac0*/  UMOV UR42, 0xffffffff ;  /* 0xffffffff002a7882 */ /* 0x000fe20000000000 */
[----:B------:R-:W-:Y:S02]  /*0ad0*/  PRMT R0, RZ, 0x7610, R0 ;  /* 0x00007610ff007816 */ /* 0x000fe40000000000 */
[----:B------:R-:W-:-:S13]  /*0ae0*/  ISETP.GE.U32.AND.EX P0, PT, R6, UR5, PT, P0 ;  /* 0x0000000506007c0c */ /* 0x000fda000bf06100 */
[----:B------:R-:W-:Y:S05]  /*0af0*/  @P0 BRA `(.L_x_8) ;  /* 0x0000000400480947 */ /* 0x000fea0003800000 */
[----:B------:R-:W-:Y:S01]  /*0b00*/  ULDC.64 UR16, c[0x0][0x628] ;  /* 0x00018a0000107ab9 */ /* 0x000fe20000000a00 */
[C---:B------:R-:W-:Y:S01]  /*0b10*/  R2UR UR19, R7.reuse ;  /* 0x00000000071372ca */ /* 0x040fe200000e0000 */
[----:B------:R-:W-:Y:S01]  /*0b20*/  ULDC UR18, c[0x0][0x630] ;  /* 0x00018c0000127ab9 */ /* 0x000fe20000000800 */
[----:B------:R-:W-:Y:S02]  /*0b30*/  ISETP.NE.U32.AND P0, PT, RZ, UR16, PT ;  /* 0x00000010ff007c0c */ /* 0x000fe4000bf05070 */
[----:B------:R-:W-:Y:S02]  /*0b40*/  R2UR UR4, R7 ;  /* 0x00000000070472ca */ /* 0x000fe400000e0000 */
[----:B------:R-:W-:Y:S02]  /*0b50*/  ISETP.NE.AND.EX P0, PT, RZ, UR17, PT, P0 ;  /* 0x00000011ff007c0c */ /* 0x000fe4000bf05300 */
[----:B------:R-:W-:-:S11]  /*0b60*/  R2UR UR5, R6 ;  /* 0x00000000060572ca */ /* 0x000fd600000e0000 */
[----:B------:R-:W-:Y:S05]  /*0b70*/  @!P0 BRA `(.L_x_9) ;  /* 0x0000000000308947 */ /* 0x000fea0003800000 */
[----:B------:R-:W-:Y:S01]  /*0b80*/  R2UR UR4, R7 ;  /* 0x00000000070472ca */ /* 0x000fe200000e0000 */
[----:B------:R-:W-:Y:S01]  /*0b90*/  ULDC UR9, c[0x0][0x634] ;  /* 0x00018d0000097ab9 */ /* 0x000fe20000000800 */
[----:B------:R-:W-:-:S11]  /*0ba0*/  R2UR UR13, R6 ;  /* 0x00000000060d72ca */ /* 0x000fd600000e0000 */
[----:B------:R-:W-:-:S04]  /*0bb0*/  UIADD3 UR9, UP0, UR4, UR9, URZ ;  /* 0x0000000904097290 */ /* 0x000fc8000ff1e03f */
[----:B------:R-:W-:-:S04]  /*0bc0*/  UIADD3.X UR13, URZ, UR13, URZ, UP0, !UPT ;  /* 0x0000000d3f0d7290 */ /* 0x000fc800087fe43f */
[----:B------:R-:W-:-:S04]  /*0bd0*/  UIMAD.WIDE.U32 UR4, UR13, UR16, URZ ;  /* 0x000000100d0472a5 */ /* 0x000fc8000f8e003f */
[----:B------:R-:W-:Y:S02]  /*0be0*/  UIMAD.WIDE.U32 UR6, UP0, UR9, UR17, UR4 ;  /* 0x00000011090672a5 */ /* 0x000fe4000f800004 */
[----:B------:R-:W-:Y:S02]  /*0bf0*/  UIMAD.WIDE.U32 UR4, UR9, UR16, URZ ;  /* 0x00000010090472a5 */ /* 0x000fe4000f8e003f */
[----:B------:R-:W-:Y:S02]  /*0c00*/  UIADD3.X UR15, URZ, URZ, URZ, UP0, !UPT ;  /* 0x0000003f3f0f7290 */ /* 0x000fe400087fe43f */
[----:B------:R-:W-:Y:S01]  /*0c10*/  UIADD3 URZ, UP0, UR5, UR6, URZ ;  /* 0x00000006053f7290 */ /* 0x000fe2000ff1e03f */
[----:B------:R-:W-:-:S03]  /*0c20*/  UMOV UR14, UR7 ;  /* 0x00000007000e7c82 */ /* 0x000fc60008000000 */
[----:B------:R-:W-:-:S12]  /*0c30*/  UIMAD.WIDE.U32.X UR4, UR13, UR17, UR14, UP0 ;  /* 0x000000110d0472a5 */ /* 0x000fd800080e040e */
.L_x_9:
[----:B------:R-:W-:Y:S01]  /*0c40*/  USHF.R.U64 UR42, UR4, UR18, UR5 ;  /* 0x00000012042a7299 */ /* 0x000fe20008001205 */
[----:B------:R-:W-:Y:S01]  /*0c50*/  R2UR UR7, R6 ;  /* 0x00000000060772ca */ /* 0x000fe200000e0000 */
[----:B------:R-:W-:Y:S02]  /*0c60*/  USHF.R.U32.HI UR4, URZ, UR18, UR5 ;  /* 0x000000123f047299 */ /* 0x000fe40008011605 */
[----:B------:R-:W-:Y:S01]  /*0c70*/  UIADD3 UR5, UP0, URZ, -UR42, URZ ;  /* 0x8000002a3f057290 */ /* 0x000fe2000ff1e03f */
[----:B------:R-:W-:Y:S01]  /*0c80*/  ULDC.64 UR14, c[0x0][0x620] ;  /* 0x00018800000e7ab9 */ /* 0x000fe20000000a00 */
[----:B------:R-:W-:Y:S02]  /*0c90*/  UMOV UR6, UR19 ;  /* 0x0000001300067c82 */ /* 0x000fe40008000000 */
[----:B------:R-:W-:Y:S01]  /*0ca0*/  UIADD3.X UR4, URZ, ~UR4, URZ, UP0, !UPT ;  /* 0x800000043f047290 */ /* 0x000fe200087fe43f */
[----:B------:R-:W-:Y:S01]  /*0cb0*/  ULDC UR9, c[0x0][0x618] ;  /* 0x0001860000097ab9 */ /* 0x000fe20000000800 */
[----:B------:R-:W-:-:S02]  /*0cc0*/  UIMAD UR12, UR11, UR12, UR10 ;  /* 0x0000000c0b0c72a4 */ /* 0x000fc4000f8e020a */
[----:B------:R-:W-:Y:S02]  /*0cd0*/  UIMAD UR4, UR4, UR14, URZ ;  /* 0x0000000e040472a4 */ /* 0x000fe4000f8e023f */
[----:B------:R-:W-:Y:S02]  /*0ce0*/  UIMAD.WIDE.U32 UR6, UR5, UR14, UR6 ;  /* 0x0000000e050672a5 */ /* 0x000fe4000f8e0006 */
[----:B------:R-:W-:Y:S01]  /*0cf0*/  UIMAD UR4, UR5, UR15, UR4 ;  /* 0x0000000f050472a4 */ /* 0x000fe2000f8e0204 */
[----:B------:R-:W-:Y:S01]  /*0d00*/  ULDC UR10, c[0x0][0x608] ;  /* 0x00018200000a7ab9 */ /* 0x000fe20000000800 */
[----:B------:R-:W-:Y:S02]  /*0d10*/  ULDC UR18, c[0x0][0x658] ;  /* 0x0001960000127ab9 */ /* 0x000fe40000000800 */
[----:B------:R-:W-:Y:S01]  /*0d20*/  UIADD3 UR7, UR7, UR4, URZ ;  /* 0x0000000407077290 */ /* 0x000fe2000fffe03f */
[----:B------:R-:W-:Y:S02]  /*0d30*/  UMOV UR11, 0xffffffff ;  /* 0xffffffff000b7882 */ /* 0x000fe40000000000 */
[----:B------:R-:W-:Y:S01]  /*0d40*/  ULDC.64 UR4, c[0x0][0x640] ;  /* 0x0001900000047ab9 */ /* 0x000fe20000000a00 */
[----:B------:R-:W-:Y:S01]  /*0d50*/  USHF.R.U64 UR16, UR6, UR9, UR7 ;  /* 0x0000000906107299 */ /* 0x000fe20008001207 */
[----:B------:R-:W-:Y:S01]  /*0d60*/  ISETP.NE.U32.AND P0, PT, RZ, UR4, PT ;  /* 0x00000004ff007c0c */ /* 0x000fe2000bf05070 */
[----:B------:R-:W-:-:S02]  /*0d70*/  USHF.R.U32.HI UR7, URZ, UR9, UR7 ;  /* 0x000000093f077299 */ /* 0x000fc40008011607 */
[----:B------:R-:W-:Y:S01]  /*0d80*/  USHF.L.U32 UR6, UR11, UR18, URZ ;  /* 0x000000120b067299 */ /* 0x000fe2000800063f */
[----:B------:R-:W-:Y:S01]  /*0d90*/  ISETP.NE.AND.EX P0, PT, RZ, UR5, PT, P0 ;  /* 0x00000005ff007c0c */ /* 0x000fe2000bf05300 */
[----:B------:R-:W-:Y:S02]  /*0da0*/  USHF.R.U64 UR22, UR16, UR10, UR7 ;  /* 0x0000000a10167299 */ /* 0x000fe40008001207 */
[----:B------:R-:W-:Y:S02]  /*0db0*/  USHF.R.U32.HI UR7, URZ, UR10, UR7 ;  /* 0x0000000a3f077299 */ /* 0x000fe40008011607 */
[----:B------:R-:W-:Y:S02]  /*0dc0*/  UISETP.NE.AND UP1, UPT, UR39, URZ, UPT ;  /* 0x0000003f2700728c */ /* 0x000fe4000bf25270 */
[----:B------:R-:W-:Y:S01]  /*0dd0*/  USHF.R.U64 UR23, UR22, UR18, UR7 ;  /* 0x0000001216177299 */ /* 0x000fe20008001207 */
[----:B------:R-:W-:Y:S01]  /*0de0*/  ULDC UR17, c[0x0][0x600] ;  /* 0x0001800000117ab9 */ /* 0x000fe20000000800 */
[----:B------:R-:W-:-:S02]  /*0df0*/  ULOP3.LUT UR13, URZ, UR6, URZ, 0x33, !UPT ;  /* 0x000000063f0d7292 */ /* 0x000fc4000f8e333f */
[----:B------:R-:W-:Y:S02]  /*0e00*/  UIADD3 UR15, UR17, -0x1, URZ ;  /* 0xffffffff110f7890 */ /* 0x000fe4000fffe03f */
[----:B------:R-:W-:Y:S02]  /*0e10*/  USEL UR12, UR8, UR12, !UP1 ;  /* 0x0000000c080c7287 */ /* 0x000fe4000c800000 */
[----:B------:R-:W-:Y:S01]  /*0e20*/  USHF.R.U32.HI UR7, URZ, UR18, UR7 ;  /* 0x000000123f077299 */ /* 0x000fe20008011607 */
[----:B------:R-:W-:Y:S01]  /*0e30*/  ULDC UR19, c[0x0][0x648] ;  /* 0x0001920000137ab9 */ /* 0x000fe20000000800 */
[----:B------:R-:W-:Y:S01]  /*0e40*/  ULDC UR20, c[0x0][0x638] ;  /* 0x00018e0000147ab9 */ /* 0x000fe20000000800 */
[----:B------:R-:W-:Y:S01]  /*0e50*/  UMOV UR21, 0x1 ;  /* 0x0000000100157882 */ /* 0x000fe20000000000 */
[----:B------:R-:W-:Y:S01]  /*0e60*/  UMOV UR6, UR23 ;  /* 0x0000001700067c82 */ /* 0x000fe20008000000 */
[----:B------:R-:W-:Y:S07]  /*0e70*/  @!P0 BRA `(.L_x_10) ;  /* 0x0000000000308947 */ /* 0x000fee0003800000 */
[----:B------:R-:W-:Y:S02]  /*0e80*/  ULDC UR10, c[0x0][0x64c] ;  /* 0x00019300000a7ab9 */ /* 0x000fe40000000800 */
        /* <DEDUP_REMOVED lines=8> */
[----:B------:R-:W-:-:S07]  /*0f10*/  UIMAD.WIDE.U32.X UR4, UR14, UR5, UR10, UP0 ;  /* 0x000000050e0472a5 */ /* 0x000fce00080e040a */
[----:B------:R-:W-:Y:S01]  /*0f20*/  UMOV UR6, UR4 ;  /* 0x0000000400067c82 */ /* 0x000fe20008000000 */
[----:B------:R-:W-:-:S05]  /*0f30*/  UMOV UR7, UR5 ;  /* 0x0000000500077c82 */ /* 0x000fca0008000000 */
.L_x_10:
[----:B------:R-:W-:Y:S01]  /*0f40*/  USHF.R.U64 UR5, UR6, UR19, UR7 ;  /* 0x0000001306057299 */ /* 0x000fe20008001207 */
[----:B------:R-:W-:Y:S01]  /*0f50*/  IMAD.MOV.U32 R0, RZ, RZ, 0x1 ;  /* 0x00000001ff007424 */ /* 0x000fe200078e00ff */
[----:B------:R-:W-:Y:S02]  /*0f60*/  USHF.L.U32 UR4, UR21, UR18, URZ ;  /* 0x0000001215047299 */ /* 0x000fe4000800063f */
[----:B------:R-:W-:Y:S02]  /*0f70*/  ULOP3.LUT UR13, UR22, UR13, URZ, 0xc0, !UPT ;  /* 0x0000000d160d7292 */ /* 0x000fe4000f8ec03f */
[----:B------:R-:W-:Y:S02]  /*0f80*/  UIADD3 UR6, -UR5, URZ, URZ ;  /* 0x0000003f05067290 */ /* 0x000fe4000fffe13f */
[----:B------:R-:W-:Y:S02]  /*0f90*/  UIMAD UR13, UR4, UR5, UR13 ;  /* 0x00000005040d72a4 */ /* 0x000fe4000f8e020d */
[----:B------:R-:W-:-:S02]  /*0fa0*/  ULOP3.LUT UR15, UR16, UR15, URZ, 0xc0, !UPT ;  /* 0x0000000f100f7292 */ /* 0x000fc4000f8ec03f */
[----:B------:R-:W-:Y:S01]  /*0fb0*/  UIMAD UR4, UR6, UR20, UR23 ;  /* 0x00000014060472a4 */ /* 0x000fe2000f8e0217 */
[----:B------:R-:W-:Y:S01]  /*0fc0*/  ULDC UR5, c[0x0][0x610] ;  /* 0x0001840000057ab9 */ /* 0x000fe20000000800 */
[----:B------:R-:W-:Y:S02]  /*0fd0*/  UISETP.NE.AND UP0, UPT, UR39, URZ, UPT ;  /* 0x0000003f2700728c */ /* 0x000fe4000bf05270 */
[----:B------:R-:W-:Y:S02]  /*0fe0*/  UIMAD UR12, UR13, UR5, UR12 ;  /* 0x000000050d0c72a4 */ /* 0x000fe4000f8e020c */
[----:B------:R-:W-:-:S04]  /*0ff0*/  UIMAD UR4, UR4, UR17, UR15 ;  /* 0x00000011040472a4 */ /* 0x000fc8000f8e020f */
[----:B------:R-:W-:Y:S02]  /*1000*/  USEL UR41, UR4, UR12, !UP0 ;  /* 0x0000000c04297287 */ /* 0x000fe4000c000000 */
[----:B------:R-:W-:-:S12]  /*1010*/  USEL UR40, UR12, UR4, !UP0 ;  /* 0x000000040c287287 */ /* 0x000fd8000c000000 */
.L_x_8:
[----:B------:R-:W-:-:S08]  /*1020*/  NOP ;  /* 0x0000000000007918 */ /* 0x000fd00000000000 */
[----:B------:R-:W1:Y:S02]  /*1030*/  USETMAXREG.TRY_ALLOC.CTAPOOL UP0, 0xf0 ;  /* 0x000000f0000079c8 */ /* 0x000e640008000600 */
[----:B-1----:R-:W-:-:S13]  /*1040*/  PLOP3.LUT P0, PT, PT, PT, UP0, 0x80, 0x0 ;  /* 0x000000000000781c */ /* 0x002fda0003f0f008 */
[----:B------:R-:W-:Y:S05]  /*1050*/  @!P0 BRA `(.L_x_8) ;  /* 0xfffffffc00f08947 */ /* 0x000fea000383ffff */
[----:B------:R-:W-:Y:S01]  /*1060*/  ULDC.64 UR4, c[0x0][0x598] ;  /* 0x0001660000047ab9 */ /* 0x000fe20000000a00 */
[----:B------:R-:W-:Y:S01]  /*1070*/  ULDC.64 UR44, c[0x0][0x208] ;  /* 0x00008200002c7ab9 */ /* 0x000fe20000000a00 */
[----:B------:R-:W-:-:S04]  /*1080*/  ISETP.NE.U32.AND P0, PT, RZ, UR4, PT ;  /* 0x00000004ff007c0c */ /* 0x000fc8000bf05070 */
[----:B------:R-:W-:-:S13]  /*1090*/  ISETP.NE.AND.EX P0, PT, RZ, UR5, PT, P0 ;  /* 0x00000005ff007c0c */ /* 0x000fda000bf05300 */
[----:B------:R-:W-:Y:S05]  /*10a0*/  @!P0 BRA `(.L_x_11) ;  /* 0x00000000001c8947 */ /* 0x000fea0003800000 */
[----:B------:R-:W1:Y:S02]  /*10b0*/  LDC.64 R2, c[0x0][0x598] ;  /* 0x00016600ff027b82 */ /* 0x000e640000000a00 */
[----:B-1----:R-:W2:Y:S02]  /*10c0*/  LDG.E.64 R2, desc[UR44][R2.64] ;  /* 0x0000002c02027981 */ /* 0x002ea4000c1e1b00 */
[----:B--2---:R-:W-:-:S04]  /*10d0*/  ISETP.NE.U32.AND P0, PT, R2, RZ, PT ;  /* 0x000000ff0200720c */ /* 0x004fc80003f05070 */
[----:B------:R-:W-:-:S13]  /*10e0*/  ISETP.NE.AND.EX P0, PT, R3, RZ, PT, P0 ;  /* 0x000000ff0300720c */ /* 0x000fda0003f05300 */
[----:B------:R-:W-:Y:S05]  /*10f0*/  @!P0 BRA `(.L_x_11) ;  /* 0x0000000000088947 */ /* 0x000fea0003800000 */
[----:B------:R1:W5:Y:S01]  /*1100*/  LD.E R2, desc[UR44][R2.64] ;  /* 0x0000002c02027980 */ /* 0x000362000c101900 */
[----:B------:R-:W-:Y:S05]  /*1110*/  BRA `(.L_x_12) ;  /* 0x0000000000247947 */ /* 0x000fea0003800000 */
.L_x_11:
[----:B------:R-:W-:Y:S02]  /*1120*/  ULDC.64 UR4, c[0x0][0x588] ;  /* 0x0001620000047ab9 */ /* 0x000fe40000000a00 */
[----:B------:R-:W-:-:S04]  /*1130*/  ISETP.NE.U32.AND P0, PT, RZ, UR4, PT ;  /* 0x00000004ff007c0c */ /* 0x000fc8000bf05070 */
[----:B------:R-:W-:-:S13]  /*1140*/  ISETP.NE.AND.EX P0, PT, RZ, UR5, PT, P0 ;  /* 0x00000005ff007c0c */ /* 0x000fda000bf05300 */
[----:B------:R-:W-:Y:S05]  /*1150*/  @!P0 BRA `(.L_x_13) ;  /* 0x00000000000c8947 */ /* 0x000fea0003800000 */
[----:B------:R-:W1:Y:S02]  /*1160*/  LDC.64 R2, c[0x0][0x588] ;  /* 0x00016200ff027b82 */ /* 0x000e640000000a00 */
[----:B-1----:R2:W5:Y:S01]  /*1170*/  LDG.E R2, desc[UR44][R2.64] ;  /* 0x0000002c02027981 */ /* 0x002562000c1e1900 */
[----:B------:R-:W-:Y:S05]  /*1180*/  BRA `(.L_x_12) ;  /* 0x0000000000087947 */ /* 0x000fea0003800000 */
.L_x_13:
[----:B------:R-:W-:Y:S02]  /*1190*/  ULDC UR4, c[0x0][0x580] ;  /* 0x0001600000047ab9 */ /* 0x000fe40000000800 */
[----:B------:R-:W-:-:S07]  /*11a0*/  MOV R2, UR4 ;  /* 0x0000000400027c02 */ /* 0x000fce0008000f00 */
.L_x_12:
[----:B------:R-:W-:Y:S02]  /*11b0*/  ULDC.64 UR4, c[0x0][0x5a0] ;  /* 0x0001680000047ab9 */ /* 0x000fe40000000a00 */
[----:B------:R-:W-:-:S04]  /*11c0*/  ISETP.NE.U32.AND P0, PT, RZ, UR4, PT ;  /* 0x00000004ff007c0c */ /* 0x000fc8000bf05070 */
[----:B------:R-:W-:-:S13]  /*11d0*/  ISETP.NE.AND.EX P0, PT, RZ, UR5, PT, P0 ;  /* 0x00000005ff007c0c */ /* 0x000fda000bf05300 */
[----:B------:R-:W-:Y:S05]  /*11e0*/  @!P0 BRA `(.L_x_14) ;  /* 0x00000000001c8947 */ /* 0x000fea0003800000 */
[----:B------:R-:W3:Y:S02]  /*11f0*/  LDC.64 R4, c[0x0][0x5a0] ;  /* 0x00016800ff047b82 */ /* 0x000ee40000000a00 */
[----:B---3--:R-:W3:Y:S02]  /*1200*/  LDG.E.64 R4, desc[UR44][R4.64] ;  /* 0x0000002c04047981 */ /* 0x008ee4000c1e1b00 */
[----:B---3--:R-:W-:-:S04]  /*1210*/  ISETP.NE.U32.AND P0, PT, R4, RZ, PT ;  /* 0x000000ff0400720c */ /* 0x008fc80003f05070 */
[----:B------:R-:W-:-:S13]  /*1220*/  ISETP.NE.AND.EX P0, PT, R5, RZ, PT, P0 ;  /* 0x000000ff0500720c */ /* 0x000fda0003f05300 */
[----:B------:R-:W-:Y:S05]  /*1230*/  @!P0 BRA `(.L_x_14) ;  /* 0x0000000000088947 */ /* 0x000fea0003800000 */
[----:B------:R3:W5:Y:S01]  /*1240*/  LD.E R16, desc[UR44][R4.64] ;  /* 0x0000002c04107980 */ /* 0x000762000c101900 */
[----:B------:R-:W-:Y:S05]  /*1250*/  BRA `(.L_x_15) ;  /* 0x0000000000247947 */ /* 0x000fea0003800000 */
.L_x_14:
[----:B------:R-:W-:Y:S02]  /*1260*/  ULDC.64 UR4, c[0x0][0x590] ;  /* 0x0001640000047ab9 */ /* 0x000fe40000000a00 */
[----:B------:R-:W-:-:S04]  /*1270*/  ISETP.NE.U32.AND P0, PT, RZ, UR4, PT ;  /* 0x00000004ff007c0c */ /* 0x000fc8000bf05070 */
[----:B------:R-:W-:-:S13]  /*1280*/  ISETP.NE.AND.EX P0, PT, RZ, UR5, PT, P0 ;  /* 0x00000005ff007c0c */ /* 0x000fda000bf05300 */
[----:B------:R-:W-:Y:S05]  /*1290*/  @!P0 BRA `(.L_x_16) ;  /* 0x00000000000c8947 */ /* 0x000fea0003800000 */
[----:B------:R-:W3:Y:S02]  /*12a0*/  LDC.64 R4, c[0x0][0x590] ;  /* 0x00016400ff047b82 */ /* 0x000ee40000000a00 */
[----:B---3--:R4:W5:Y:S01]  /*12b0*/  LDG.E R16, desc[UR44][R4.64] ;  /* 0x0000002c04107981 */ /* 0x008962000c1e1900 */
[----:B------:R-:W-:Y:S05]  /*12c0*/  BRA `(.L_x_15) ;  /* 0x0000000000087947 */ /* 0x000fea0003800000 */
.L_x_16:
[----:B------:R-:W-:Y:S02]  /*12d0*/  ULDC UR4, c[0x0][0x584] ;  /* 0x0001610000047ab9 */ /* 0x000fe40000000800 */
[----:B------:R-:W-:-:S07]  /*12e0*/  IMAD.U32 R16, RZ, RZ, UR4 ;  /* 0x00000004ff107e24 */ /* 0x000fce000f8e00ff */
.L_x_15:
[----:B------:R-:W-:-:S13]  /*12f0*/  LOP3.LUT P0, RZ, R0, 0xff, RZ, 0xc0, !PT ;  /* 0x000000ff00ff7812 */ /* 0x000fda000780c0ff */
[----:B------:R-:W-:Y:S05]  /*1300*/  @!P0 EXIT ;  /* 0x000000000000894d */ /* 0x000fea0003800000 */
[----:B------:R-:W-:Y:S01]  /*1310*/  ULDC UR4, c[0x0][0x28c] ;  /* 0x0000a30000047ab9 */ /* 0x000fe20000000800 */
[----:B------:R-:W-:Y:S01]  /*1320*/  UMOV UR36, URZ ;  /* 0x0000003f00247c82 */ /* 0x000fe20008000000 */
[----:B------:R-:W-:Y:S01]  /*1330*/  UIADD3 UR4, UR4, 0x3f, URZ ;  /* 0x0000003f04047890 */ /* 0x000fe2000fffe03f */
[----:B------:R-:W-:-:S03]  /*1340*/  UMOV UR37, URZ ;  /* 0x0000003f00257c82 */ /* 0x000fc60008000000 */
[----:B------:R-:W-:-:S04]  /*1350*/  USHF.R.S32.HI UR5, URZ, 0x1f, UR4 ;  /* 0x0000001f3f057899 */ /* 0x000fc80008011404 */
[----:B------:R-:W-:-:S04]  /*1360*/  ULEA.HI UR5, UR5, UR4, URZ, 0x6 ;  /* 0x0000000405057291 */ /* 0x000fc8000f8f303f */
[----:B------:R-:W-:-:S12]  /*1370*/  USHF.R.S32.HI UR43, URZ, 0x6, UR5 ;  /* 0x000000063f2b7899 */ /* 0x000fd80008011405 */
.L_x_540:
[----:B------:R-:W0:Y:S01]  /*1380*/  S2R R0, SR_TID.X ;  /* 0x0000000000007919 */ /* 0x000e220000002100 */
[----:B------:R-:W1:Y:S01]  /*1390*/  S2UR UR7, SR_CgaCtaId ;  /* 0x00000000000779c3 */ /* 0x000e620000008800 */
[----:B------:R-:W-:Y:S02]  /*13a0*/  UMOV UR6, 0x400 ;  /* 0x0000040000067882 */ /* 0x000fe40000000000 */
[----:B-1----:R-:W-:Y:S01]  /*13b0*/  ULEA UR6, UR7, UR6, 0x18 ;  /* 0x0000000607067291 */ /* 0x002fe2000f8ec03f */
[----:B0-----:R-:W-:-:S04]  /*13c0*/  LOP3.LUT R0, R0, 0x80, RZ, 0xc0, !PT ;  /* 0x0000008000007812 */ /* 0x001fc800078ec0ff */
[----:B------:R-:W-:-:S06]  /*13d0*/  SHF.R.U32.HI R0, RZ, 0x7, R0 ;  /* 0x00000007ff007819 */ /* 0x000fcc0000011600 */
[----:B------:R-:W0:Y:S02]  /*13e0*/  SHFL.IDX PT, R0, R0, RZ, 0x1f ;  /* 0x00001fff00007589 */ /* 0x000e2400000e0000 */
[----:B0-----:R-:W-:-:S13]  /*13f0*/  R2UR UR4, R0 ;  /* 0x00000000000472ca */ /* 0x001fda00000e0000 */
[----:B------:R-:W-:-:S04]  /*1400*/  ULEA.HI UR5, UR4, UR4, URZ, 0x1 ;  /* 0x0000000404057291 */ /* 0x000fc8000f8f083f */
[----:B------:R-:W-:-:S04]  /*1410*/  ULOP3.LUT UR5, UR5, 0x7fffe, URZ, 0xc0, !UPT ;  /* 0x0007fffe05057892 */ /* 0x000fc8000f8ec03f */
[----:B------:R-:W-:-:S03]  /*1420*/  UIADD3 UR5, UR4, -UR5, URZ ;  /* 0x8000000504057290 */ /* 0x000fc6000fffe03f */
[----:B------:R-:W-:Y:S01]  /*1430*/  ULDC UR4, c[0x0][0x28c] ;  /* 0x0000a30000047ab9 */ /* 0x000fe20000000800 */
[----:B------:R-:W-:Y:S01]  /*1440*/  ULEA UR5, UR5, UR6, 0xd ;  /* 0x0000000605057291 */ /* 0x000fe2000f8e683f */
[----:B------:R-:W-:-:S03]  /*1450*/  ISETP.LT.AND P0, PT, RZ, UR4, PT ;  /* 0x00000004ff007c0c */ /* 0x000fc6000bf01270 */
[----:B------:R-:W-:-:S04]  /*1460*/  UIADD3 UR5, UR5, 0x100, URZ ;  /* 0x0000010005057890 */ /* 0x000fc8000fffe03f */
[----:B------:R-:W-:-:S04]  /*1470*/  USHF.R.U32.HI UR5, URZ, 0x4, UR5 ;  /* 0x000000043f057899 */ /* 0x000fc80008011605 */
[----:B------:R-:W-:Y:S02]  /*1480*/  ULOP3.LUT UR46, UR5, 0x3fff, URZ, 0xc0, !UPT ;  /* 0x00003fff052e7892 */ /* 0x000fe4000f8ec03f */
[----:B---3--:R-:W-:Y:S10]  /*1490*/  @P0 BRA `(.L_x_17) ;  /* 0x0000000000400947 */ /* 0x008ff40003800000 */
[----:B------:R-:W-:Y:S01]  /*14a0*/  MOV R0, 0x0 ;  /* 0x0000000000007802 */ /* 0x000fe20000000f00 */
[----:B------:R-:W-:Y:S01]  /*14b0*/  ULDC.64 UR4, c[0x4][0x68] ;  /* 0x01001a0000047ab9 */ /* 0x000fe20000000a00 */
[----:B------:R-:W-:Y:S01]  /*14c0*/  ULDC.64 UR6, c[0x4][0x8] ;  /* 0x0100020000067ab9 */ /* 0x000fe20000000a00 */
[----:B---34-:R-:W-:Y:S01]  /*14d0*/  IMAD.U32 R4, RZ, RZ, UR4 ;  /* 0x00000004ff047e24 */ /* 0x018fe2000f8e00ff */
[----:B------:R0:W1:Y:S01]  /*14e0*/  LDC.64 R14, c[0x4][R0] ;  /* 0x01000000000e7b82 */ /* 0x0000620000000a00 */
[----:B------:R-:W-:Y:S01]  /*14f0*/  IMAD.U32 R5, RZ, RZ, UR5 ;  /* 0x00000005ff057e24 */ /* 0x000fe2000f8e00ff */
[----:B------:R-:W-:Y:S01]  /*1500*/  ULDC.64 UR4, c[0x4][0x70] ;  /* 0x01001c0000047ab9 */ /* 0x000fe20000000a00 */
[----:B------:R-:W-:Y:S01]  /*1510*/  IMAD.U32 R10, RZ, RZ, UR6 ;  /* 0x00000006ff0a7e24 */ /* 0x000fe2000f8e00ff */
[----:B------:R-:W-:Y:S01]  /*1520*/  MOV R6, UR4 ;  /* 0x0000000400067c02 */ /* 0x000fe20008000f00 */
[----:B------:R-:W-:Y:S01]  /*1530*/  IMAD.U32 R7, RZ, RZ, UR5 ;  /* 0x00000005ff077e24 */ /* 0x000fe2000f8e00ff */
[----:B------:R-:W-:Y:S01]  /*1540*/  MOV R8, 0x1e1 ;  /* 0x000001e100087802 */ /* 0x000fe20000000f00 */
[----:B------:R-:W-:-:S02]  /*1550*/  IMAD.U32 R11, RZ, RZ, UR7 ;  /* 0x00000007ff0b7e24 */ /* 0x000fc4000f8e00ff */
[----:B------:R-:W-:Y:S02]  /*1560*/  IMAD.MOV.U32 R12, RZ, RZ, 0x1 ;  /* 0x00000001ff0c7424 */ /* 0x000fe400078e00ff */
[----:B0-----:R-:W-:-:S07]  /*1570*/  IMAD.MOV.U32 R13, RZ, RZ, RZ ;  /* 0x000000ffff0d7224 */ /* 0x001fce00078e00ff */
[----:B------:R-:W-:-:S07]  /*1580*/  LEPC R20, `(.L_x_17) ;  /* 0x000000001014794e */ /* 0x000fce0000000000 */
[----:B-12--5:R-:W-:Y:S05]  /*1590*/  CALL.ABS.NOINC R14 ;  /* 0x000000000e007343 */ /* 0x026fea0003c00000 */
.L_x_17:
[----:B------:R-:W-:-:S06]  /*15a0*/  ULOP3.LUT UR4, UR38, 0x1, URZ, 0xfc, !UPT ;  /* 0x0000000126047892 */ /* 0x000fcc000f8efc3f */
[----:B------:R-:W-:-:S05]  /*15b0*/  IMAD.U32 R0, RZ, RZ, UR4 ;  /* 0x00000004ff007e24 */ /* 0x000fca000f8e00ff */
[----:B------:R-:W-:-:S13]  /*15c0*/  ISETP.NE.AND P0, PT, R0, 0x3, PT ;  /* 0x000000030000780c */ /* 0x000fda0003f05270 */
[----:B------:R-:W-:Y:S05]  /*15d0*/  @!P0 BRA `(.L_x_18) ;  /* 0x0000000000048947 */ /* 0x000fea0003800000 */
[----:B------:R-:W-:Y:S01]  /*15e0*/  BPT.TRAP 0x1 ;  /* 0x000000040000795c */ /* 0x000fe20000300000 */
.L_x_18:
[----:B------:R-:W0:Y:S01]  /*15f0*/  S2UR UR5, SR_CgaCtaId ;  /* 0x00000000000579c3 */ /* 0x000e220000008800 */
[----:B------:R-:W-:Y:S01]  /*1600*/  UMOV UR4, 0x400 ;  /* 0x0000040000047882 */ /* 0x000fe20000000000 */
[----:B---34-:R-:W-:Y:S01]  /*1610*/  MOV R5, UR37 ;  /* 0x0000002500057c02 */ /* 0x018fe20008000f00 */
[----:B--2---:R-:W-:-:S05]  /*1620*/  IMAD.U32 R3, RZ, RZ, UR36 ;  /* 0x00000024ff037e24 */ /* 0x004fca000f8e00ff */
[----:B------:R-:W-:Y:S01]  /*1630*/  SHF.L.U32 R3, R3, 0x1f, RZ ;  /* 0x0000001f03037819 */ /* 0x000fe200000006ff */
[----:B0-----:R-:W-:-:S06]  /*1640*/  ULEA UR4, UR5, UR4, 0x18 ;  /* 0x0000000405047291 */ /* 0x001fcc000f8ec03f */
[----:B------:R-:W-:-:S04]  /*1650*/  IMAD.U32 R0, RZ, RZ, UR4 ;  /* 0x00000004ff007e24 */ /* 0x000fc8000f8e00ff */
[----:B------:R-:W-:-:S04]  /*1660*/  IMAD R4, R5, 0x8, R0 ;  /* 0x0000000805047824 */ /* 0x000fc800078e0200 */
[----:B------:R0:W1:Y:S01]  /*1670*/  SYNCS.PHASECHK.TRANS64.TRYWAIT P1, [R4+URZ], R3 ;  /* 0x00000003040075a7 */ /* 0x000062000802017f */
[----:B------:R-:W-:Y:S05]  /*1680*/  @!P0 BRA `(.L_x_19) ;  /* 0x0000000000048947 */ /* 0x000fea0003800000 */
[----:B------:R-:W-:Y:S01]  /*1690*/  BPT.TRAP 0x1 ;  /* 0x000000040000795c */ /* 0x000fe20000300000 */
.L_x_19:
[----:B-1----:R-:W-:Y:S05]  /*16a0*/  @P1 BRA `(.L_x_20) ;  /* 0x0000000000081947 */ /* 0x002fea0003800000 */
[----:B------:R-:W1:Y:S02]  /*16b0*/  SYNCS.PHASECHK.TRANS64.TRYWAIT P1, [R4+URZ], R3 ;  /* 0x00000003040075a7 */ /* 0x000e64000802017f */
[----:B-1----:R-:W-:Y:S05]  /*16c0*/  @!P1 BRA `(.L_x_21) ;  /* 0x0000017800f89947 */ /* 0x002fea0003800000 */
.L_x_20:
[----:B------:R-:W-:-:S04]  /*16d0*/  UISETP.LT.AND UP0, UPT, UR43, 0x1, UPT ;  /* 0x000000012b00788c */ /* 0x000fc8000bf01270 */
[----:B------:R-:W-:-:S06]  /*16e0*/  USEL UR4, UR43, 0x1, UP0 ;  /* 0x000000012b047887 */ /* 0x000fcc0008000000 */
[----:B01----:R-:W-:Y:S01]  /*16f0*/  MOV R3, UR4 ;  /* 0x0000000400037c02 */ /* 0x003fe20008000f00 */
[----:B------:R-:W-:Y:S05]  /*1700*/  WARPSYNC.ALL ;  /* 0x0000000000007948 */ /* 0x000fea0003800000 */
[----:B------:R-:W-:-:S04]  /*1710*/  IADD3 R3, -R3, UR43, RZ ;  /* 0x0000002b03037c10 */ /* 0x000fc8000fffe1ff */
[----:B------:R-:W-:Y:S02]  /*1720*/  ISETP.GE.AND P1, PT, R3, 0x1, PT ;  /* 0x000000010300780c */ /* 0x000fe40003f26270 */
[----:B------:R-:W-:Y:S01]  /*1730*/  R2UR UR4, R0 ;  /* 0x00000000000472ca */ /* 0x000fe200000e0000 */
[----:B------:R-:W-:Y:S01]  /*1740*/  WARPGROUP.ARRIVE ;  /* 0x00000000000079c5 */ /* 0x000fe20000000000 */
[----:B------:R-:W-:Y:S01]  /*1750*/  UMOV UR9, 0x40000040 ;  /* 0x4000004000097882 */ /* 0x000fe20000000000 */
[----:B------:R-:W-:Y:S01]  /*1760*/  UMOV UR11, 0x40000040 ;  /* 0x40000040000b7882 */ /* 0x000fe20000000000 */
[----:B------:R-:W-:Y:S01]  /*1770*/  UMOV UR13, 0x40000040 ;  /* 0x40000040000d7882 */ /* 0x000fe20000000000 */
[----:B------:R-:W-:Y:S01]  /*1780*/  UMOV UR15, UR11 ;  /* 0x0000000b000f7c82 */ /* 0x000fe20008000000 */
[----:B------:R0:W-:Y:S04]  /*1790*/  STL [R1+0x1cc], R17 ;  /* 0x0001cc1101007387 */ /* 0x0001e80000100800 */
[----:B-----5:R-:W-:Y:S03]  /*17a0*/  STL [R1+0x1c8], R16 ;  /* 0x0001c81001007387 */ /* 0x020fe60000100800 */
[----:B------:R-:W-:Y:S01]  /*17b0*/  UIADD3 UR4, UR4, 0x20100, URZ ;  /* 0x0002010004047890 */ /* 0x000fe2000fffe03f */
[----:B------:R-:W-:Y:S03]  /*17c0*/  STL [R1+0x1c4], R3 ;  /* 0x0001c40301007387 */ /* 0x000fe60000100800 */
[----:B------:R-:W-:Y:S01]  /*17d0*/  USHF.R.U32.HI UR4, URZ, 0x4, UR4 ;  /* 0x000000043f047899 */ /* 0x000fe20008011604 */
[----:B------:R-:W-:Y:S03]  /*17e0*/  STL [R1+0x1c0], R2 ;  /* 0x0001c00201007387 */ /* 0x000fe60000100800 */
[----:B------:R-:W-:Y:S01]  /*17f0*/  ULOP3.LUT UR5, UR4, 0x3fff, URZ, 0xc0, !UPT ;  /* 0x00003fff04057892 */ /* 0x000fe2000f8ec03f */
[----:B------:R1:W-:Y:S01]  /*1800*/  STL [R1+0x1d0], R0 ;  /* 0x0001d00001007387 */ /* 0x0003e20000100800 */
[----:B------:R-:W-:-:S02]  /*1810*/  ULOP3.LUT UR4, UR46, 0x10000, URZ, 0xfc, !UPT ;  /* 0x000100002e047892 */ /* 0x000fc4000f8efc3f */
[----:B------:R-:W-:Y:S02]  /*1820*/  ULOP3.LUT UR5, UR5, 0x10000, URZ, 0xfc, !UPT ;  /* 0x0001000005057892 */ /* 0x000fe4000f8efc3f */
[----:B------:R-:W-:Y:S02]  /*1830*/  ULEA UR8, UR37, UR4, 0xc ;  /* 0x0000000425087291 */ /* 0x000fe4000f8e603f */
[----:B------:R-:W-:Y:S02]  /*1840*/  ULEA UR6, UR37, UR5, 0xa ;  /* 0x0000000525067291 */ /* 0x000fe4000f8e503f */
[----:B------:R-:W-:-:S05]  /*1850*/  UIADD3 UR12, UR8, 0x400, URZ ;  /* 0x00000400080c7890 */ /* 0x000fca000fffe03f */
[----:B------:R-:W-:Y:S02]  /*1860*/  UMOV UR10, UR6 ;  /* 0x00000006000a7c82 */ /* 0x000fe40008000000 */
[----:B------:R-:W-:Y:S01]  /*1870*/  HGMMA.64x128x16.F32 R68, gdesc[UR8], RZ, !UPT, gsb0 ;  /* 0x01e00000084479f0 */ /* 0x000fe2000c0008ff */
[----:B------:R-:W-:Y:S02]  /*1880*/  UMOV UR14, UR10 ;  /* 0x0000000a000e7c82 */ /* 0x000fe40008000000 */
[----:B------:R-:W-:Y:S02]  /*1890*/  WARPGROUP.DEPBAR.LE gsb0, 0x0 ;  /* 0x00008000000079c5 */ /* 0x000fe40000010000 */
[----:B------:R-:W-:Y:S01]  /*18a0*/  WARPGROUP.ARRIVE ;  /* 0x00000000000079c5 */ /* 0x000fe20000000000 */
[----:B------:R-:W-:Y:S01]  /*18b0*/  IMAD.MOV.U32 R44, RZ, RZ, R88 ;  /* 0x000000ffff2c7224 */ /* 0x000fe200078e0058 */
[----:B------:R-:W-:Y:S01]  /*18c0*/  MOV R41, R91 ;  /* 0x0000005b00297202 */ /* 0x000fe20000000f00 */
[----:B------:R-:W-:Y:S01]  /*18d0*/  IMAD.MOV.U32 R43, RZ, RZ, R89 ;  /* 0x000000ffff2b7224 */ /* 0x000fe200078e0059 */
[----:B------:R-:W-:Y:S01]  /*18e0*/  MOV R37, R95 ;  /* 0x0000005f00257202 */ /* 0x000fe20000000f00 */
[----:B------:R-:W-:-:S02]  /*18f0*/  IMAD.MOV.U32 R42, RZ, RZ, R90 ;  /* 0x000000ffff2a7224 */ /* 0x000fc400078e005a */
[----:B------:R-:W-:Y:S01]  /*1900*/  HGMMA.64x128x16.F32 R152, gdesc[UR12], RZ, !UPT, gsb0 ;  /* 0x01e000000c9879f0 */ /* 0x000fe2000c0008ff */
[----:B------:R-:W-:Y:S01]  /*1910*/  UIADD3 UR12, UR8, 0x800, URZ ;  /* 0x00000800080c7890 */ /* 0x000fe2000fffe03f */
[----:B------:R-:W-:Y:S01]  /*1920*/  IMAD.MOV.U32 R40, RZ, RZ, R92 ;  /* 0x000000ffff287224 */ /* 0x000fe200078e005c */
[----:B------:R-:W-:Y:S01]  /*1930*/  MOV R33, R99 ;  /* 0x0000006300217202 */ /* 0x000fe20000000f00 */
[----:B------:R-:W-:Y:S01]  /*1940*/  IMAD.MOV.U32 R39, RZ, RZ, R93 ;  /* 0x000000ffff277224 */ /* 0x000fe200078e005d */
[----:B------:R-:W-:Y:S01]  /*1950*/  MOV R29, R103 ;  /* 0x00000067001d7202 */ /* 0x000fe20000000f00 */
[----:B------:R-:W-:Y:S01]  /*1960*/  IMAD.MOV.U32 R38, RZ, RZ, R94 ;  /* 0x000000ffff267224 */ /* 0x000fe200078e005e */
[----:B------:R-:W-:Y:S01]  /*1970*/  MOV R25, R107 ;  /* 0x0000006b00197202 */ /* 0x000fe20000000f00 */
[----:B------:R-:W-:Y:S01]  /*1980*/  IMAD.MOV.U32 R36, RZ, RZ, R96 ;  /* 0x000000ffff247224 */ /* 0x000fe200078e0060 */
[----:B------:R-:W-:Y:S01]  /*1990*/  MOV R21, R111 ;  /* 0x0000006f00157202 */ /* 0x000fe20000000f00 */
[----:B------:R-:W-:Y:S01]  /*19a0*/  IMAD.MOV.U32 R35, RZ, RZ, R97 ;  /* 0x000000ffff237224 */ /* 0x000fe200078e0061 */
[----:B0-----:R-:W-:Y:S01]  /*19b0*/  MOV R17, R115 ;  /* 0x0000007300117202 */ /* 0x001fe20000000f00 */
[----:B------:R-:W-:Y:S01]  /*19c0*/  IMAD.MOV.U32 R34, RZ, RZ, R98 ;  /* 0x000000ffff227224 */ /* 0x000fe200078e0062 */
[----:B------:R-:W-:Y:S01]  /*19d0*/  MOV R13, R119 ;  /* 0x00000077000d7202 */ /* 0x000fe20000000f00 */
[----:B------:R-:W-:Y:S01]  /*19e0*/  IMAD.MOV.U32 R32, RZ, RZ, R100 ;  /* 0x000000ffff207224 */ /* 0x000fe200078e0064 */
[----:B------:R-:W-:Y:S01]  /*19f0*/  MOV R9, R123 ;  /* 0x0000007b00097202 */ /* 0x000fe20000000f00 */
[----:B------:R-:W-:Y:S01]  /*1a00*/  IMAD.MOV.U32 R31, RZ, RZ, R101 ;  /* 0x000000ffff1f7224 */ /* 0x000fe200078e0065 */
[----:B------:R-:W-:Y:S01]  /*1a10*/  MOV R5, R127 ;  /* 0x0000007f00057202 */ /* 0x000fe20000000f00 */
[----:B------:R-:W-:Y:S01]  /*1a20*/  IMAD.MOV.U32 R30, RZ, RZ, R102 ;  /* 0x000000ffff1e7224 */ /* 0x000fe200078e0066 */
[----:B-1----:R-:W-:Y:S01]  /*1a30*/  MOV R0, R131 ;  /* 0x0000008300007202 */ /* 0x002fe20000000f00 */
[----:B------:R-:W-:Y:S01]  /*1a40*/  IMAD.MOV.U32 R28, RZ, RZ, R104 ;  /* 0x000000ffff1c7224 */ /* 0x000fe200078e0068 */
[----:B------:R-:W-:Y:S01]  /*1a50*/  UMOV UR14, UR10 ;  /* 0x0000000a000e7c82 */ /* 0x000fe20008000000 */
[----:B------:R-:W-:Y:S01]  /*1a60*/  IMAD.MOV.U32 R27, RZ, RZ, R105 ;  /* 0x000000ffff1b7224 */ /* 0x000fe200078e0069 */
[----:B------:R-:W-:Y:S01]  /*1a70*/  UMOV UR15, UR11 ;  /* 0x0000000b000f7c82 */ /* 0x000fe20008000000 */
[----:B------:R-:W-:Y:S01]  /*1a80*/  IMAD.MOV.U32 R26, RZ, RZ, R106 ;  /* 0x000000ffff1a7224 */ /* 0x000fe200078e006a */
[----:B------:R-:W-:Y:S01]  /*1a90*/  UMOV UR13, 0x40000040 ;  /* 0x40000040000d7882 */ /* 0x000fe20000000000 */
        /* <DEDUP_REMOVED lines=20> */
[----:B------:R-:W-:-:S02]  /*1be0*/  IMAD.MOV.U32 R11, RZ, RZ, R121 ;  /* 0x000000ffff0b7224 */ /* 0x000fc400078e0079 */
[----:B------:R-:W-:Y:S02]  /*1bf0*/  IMAD.MOV.U32 R10, RZ, RZ, R122 ;  /* 0x000000ffff0a7224 */ /* 0x000fe400078e007a */
[----:B------:R-:W-:Y:S02]  /*1c00*/  IMAD.MOV.U32 R8, RZ, RZ, R124 ;  /* 0x000000ffff087224 */ /* 0x000fe400078e007c */
[----:B------:R-:W-:Y:S02]  /*1c10*/  IMAD.MOV.U32 R7, RZ, RZ, R125 ;  /* 0x000000ffff077224 */ /* 0x000fe400078e007d */
[----:B------:R-:W-:Y:S02]  /*1c20*/  IMAD.MOV.U32 R6, RZ, RZ, R126 ;  /* 0x000000ffff067224 */ /* 0x000fe400078e007e */
[----:B------:R-:W-:Y:S02]  /*1c30*/  IMAD.MOV.U32 R4, RZ, RZ, R128 ;  /* 0x000000ffff047224 */ /* 0x000fe400078e0080 */
        /* <DEDUP_REMOVED lines=31> */
[----:B------:R-:W-:Y:S01]  /*1e30*/  IMAD.MOV.U32 R234, RZ, RZ, R2 ;  /* 0x000000ffffea7224 */ /* 0x000fe200078e0002 */
[----:B------:R-:W-:Y:S02]  /*1e40*/  WARPGROUP.DEPBAR.LE gsb0, 0x0 ;  /* 0x00008000000079c5 */ /* 0x000fe40000010000 */
[----:B------:R-:W-:Y:S01]  /*1e50*/  WARPGROUP.ARRIVE ;  /* 0x00000000000079c5 */ /* 0x000fe20000000000 */
[----:B------:R0:W-:Y:S04]  /*1e60*/  STL.64 [R1+0x380], R214 ;  /* 0x000380d601007387 */ /* 0x0001e80000100a00 */
[----:B------:R1:W-:Y:S01]  /*1e70*/  STL.64 [R1+0x378], R212 ;  /* 0x000378d401007387 */ /* 0x0003e20000100a00 */
[----:B------:R-:W-:Y:S01]  /*1e80*/  HGMMA.64x128x16.F32 R88, gdesc[UR12], RZ, !UPT, gsb0 ;  /* 0x01e000000c5879f0 */ /* 0x000fe2000c0008ff */
[----:B------:R-:W-:-:S02]  /*1e90*/  UIADD3 UR12, UR8, 0xc00, URZ ;  /* 0x00000c00080c7890 */ /* 0x000fc4000fffe03f */
[----:B------:R2:W-:Y:S01]  /*1ea0*/  STL.64 [R1+0x370], R210 ;  /* 0x000370d201007387 */ /* 0x0005e20000100a00 */
[----:B------:R-:W-:Y:S01]  /*1eb0*/  UMOV UR14, UR10 ;  /* 0x0000000a000e7c82 */ /* 0x000fe20008000000 */
[----:B------:R-:W-:Y:S01]  /*1ec0*/  UMOV UR15, UR11 ;  /* 0x0000000b000f7c82 */ /* 0x000fe20008000000 */
[----:B------:R-:W-:Y:S01]  /*1ed0*/  UMOV UR13, 0x40000040 ;  /* 0x40000040000d7882 */ /* 0x000fe20000000000 */
[----:B------:R3:W-:Y:S01]  /*1ee0*/  STL.64 [R1+0x368], R208 ;  /* 0x000368d001007387 */ /* 0x0007e20000100a00 */
[----:B0-----:R-:W-:Y:S01]  /*1ef0*/  IMAD.MOV.U32 R214, RZ, RZ, R22 ;  /* 0x000000ffffd67224 */ /* 0x001fe200078e0016 */
[----:B------:R-:W-:Y:S02]  /*1f00*/  MOV R215, R21 ;  /* 0x0000001500d77202 */ /* 0x000fe40000000f00 */
[----:B------:R0:W-:Y:S01]  /*1f10*/  STL.64 [R1+0x360], R206 ;  /* 0x000360ce01007387 */ /* 0x0001e20000100a00 */
[----:B-1----:R-:W-:Y:S02]  /*1f20*/  IMAD.MOV.U32 R212, RZ, RZ, R24 ;  /* 0x000000ffffd47224 */ /* 0x002fe400078e0018 */
[----:B------:R-:W-:Y:S01]  /*1f30*/  IMAD.MOV.U32 R213, RZ, RZ, R23 ;  /* 0x000000ffffd57224 */ /* 0x000fe200078e0017 */
[----:B------:R1:W-:Y:S01]  /*1f40*/  STL.64 [R1+0x358], R204 ;  /* 0x000358cc01007387 */ /* 0x0003e20000100a00 */
[----:B--2---:R-:W-:Y:S01]  /*1f50*/  IMAD.MOV.U32 R210, RZ, RZ, R26 ;  /* 0x000000ffffd27224 */ /* 0x004fe200078e001a */
[----:B------:R-:W-:-:S02]  /*1f60*/  MOV R211, R25 ;  /* 0x0000001900d37202 */ /* 0x000fc40000000f00 */
[----:B------:R2:W-:Y:S01]  /*1f70*/  STL.64 [R1+0x350], R202 ;  /* 0x000350ca01007387 */ /* 0x0005e20000100a00 */
[----:B---3--:R-:W-:Y:S02]  /*1f80*/  IMAD.MOV.U32 R208, RZ, RZ, R28 ;  /* 0x000000ffffd07224 */ /* 0x008fe400078e001c */
[----:B------:R-:W-:Y:S01]  /*1f90*/  IMAD.MOV.U32 R209, RZ, RZ, R27 ;  /* 0x000000ffffd17224 */ /* 0x000fe200078e001b */
        /* <DEDUP_REMOVED lines=44> */
[----:B------:R-:W-:Y:S01]  /*2260*/  MOV R179, R57 ;  /* 0x0000003900b37202 */ /* 0x000fe20000000f00 */
[----:B---3--:R-:W-:-:S02]  /*2270*/  IMAD.MOV.U32 R176, RZ, RZ, R60 ;  /* 0x000000ffffb07224 */ /* 0x008fc400078e003c */
[----:B------:R-:W-:Y:S02]  /*2280*/  IMAD.MOV.U32 R177, RZ, RZ, R59 ;  /* 0x000000ffffb17224 */ /* 0x000fe400078e003b */
[----:B0-----:R-:W-:Y:S01]  /*2290*/  IMAD.MOV.U32 R174, RZ, RZ, R62 ;  /* 0x000000ffffae7224 */ /* 0x001fe200078e003e */
[----:B------:R-:W-:Y:S01]  /*22a0*/  MOV R175, R61 ;  /* 0x0000003d00af7202 */ /* 0x000fe20000000f00 */
[----:B-1----:R-:W-:Y:S02]  /*22b0*/  IMAD.MOV.U32 R172, RZ, RZ, R64 ;  /* 0x000000ffffac7224 */ /* 0x002fe400078e0040 */
[----:B------:R-:W-:Y:S01]  /*22c0*/  IMAD.MOV.U32 R173, RZ, RZ, R63 ;  /* 0x000000ffffad7224 */ /* 0x000fe200078e003f */
[----:B------:R-:W-:Y:S02]  /*22d0*/  WARPGROUP.DEPBAR.LE gsb0, 0x0 ;  /* 0x00008000000079c5 */ /* 0x000fe40000010000 */
[----:B------:R-:W-:-:S06]  /*22e0*/  WARPGROUP.ARRIVE ;  /* 0x00000000000079c5 */ /* 0x000fcc0000000000 */
[----:B------:R-:W-:Y:S01]  /*22f0*/  HGMMA.64x128x16.F32 R24, gdesc[UR12], RZ, !UPT, gsb0 ;  /* 0x01e000000c1879f0 */ /* 0x000fe2000c0008ff */
[----:B------:R-:W-:Y:S02]  /*2300*/  UIADD3 UR12, UR8, 0x2, URZ ;  /* 0x00000002080c7890 */ /* 0x000fe4000fffe03f */
[----:B------:R-:W-:Y:S01]  /*2310*/  UIADD3 UR14, UR6, 0x2, URZ ;  /* 0x00000002060e7890 */ /* 0x000fe2000fffe03f */
[----:B------:R-:W-:Y:S01]  /*2320*/  UMOV UR13, 0x40000040 ;  /* 0x40000040000d7882 */ /* 0x000fe20000000000 */
[----:B------:R-:W-:Y:S01]  /*2330*/  UMOV UR15, 0x40000040 ;  /* 0x40000040000f7882 */ /* 0x000fe20000000000 */
[----:B------:R-:W-:Y:S02]  /*2340*/  WARPGROUP.DEPBAR.LE gsb0, 0x0 ;  /* 0x00008000000079c5 */ /* 0x000fe40000010000 */
[----:B------:R-:W-:-:S06]  /*2350*/  WARPGROUP.ARRIVE ;  /* 0x00000000000079c5 */ /* 0x000fcc0000000000 */
[----:B------:R-:W-:Y:S03]  /*2360*/  HGMMA.64x128x16.F32 R172, gdesc[UR12], R172, gsb0 ;  /* 0x01e000000cac79f0 */ /* 0x000fe600080008ac */
[----:B------:R-:W-:Y:S02]  /*2370*/  WARPGROUP.DEPBAR.LE gsb0, 0x0 ;  /* 0x00008000000079c5 */ /* 0x000fe40000010000 */
[----:B------:R-:W-:Y:S04]  /*2380*/  STL.64 [R1], R172 ;  /* 0x000000ac01007387 */ /* 0x000fe80000100a00 */
[----:B------:R-:W-:Y:S04]  /*2390*/  STL.64 [R1+0x8], R174 ;  /* 0x000008ae01007387 */ /* 0x000fe80000100a00 */
        /* <DEDUP_REMOVED lines=19> */
[----:B------:R0:W-:Y:S04]  /*24d0*/  STL.64 [R1+0xa8], R214 ;  /* 0x0000a8d601007387 */ /* 0x0001e80000100a00 */
        /* <DEDUP_REMOVED lines=10> */
[----:B0-----:R-:W2:Y:S04]  /*2580*/  LDL.LU.64 R214, [R1+0x380] ;  /* 0x0003800001d67983 */ /* 0x001ea80000300a00 */
[----:B------:R-:W2:Y:S04]  /*2590*/  LDL.LU.64 R212, [R1+0x378] ;  /* 0x0003780001d47983 */ /* 0x000ea80000300a00 */
        /* <DEDUP_REMOVED lines=19> */
[----:B------:R-:W2:Y:S01]  /*26d0*/  LDL.LU.64 R172, [R1+0x2d8] ;  /* 0x0002d80001ac7983 */ /* 0x000ea20000300a00 */
[----:B------:R-:W-:Y:S01]  /*26e0*/  UIADD3 UR12, UR8, 0x402, URZ ;  /* 0x00000402080c7890 */ /* 0x000fe2000fffe03f */
[----:B------:R-:W-:Y:S01]  /*26f0*/  UMOV UR13, 0x40000040 ;  /* 0x40000040000d7882 */ /* 0x000fe20000000000 */
[----:B--2---:R-:W-:-:S07]  /*2700*/  WARPGROUP.ARRIVE ;  /* 0x00000000000079c5 */ /* 0x004fce0000000000 */
[----:B------:R-:W-:Y:S01]  /*2710*/  HGMMA.64x128x16.F32 R152, gdesc[UR12], R152, gsb0 ;  /* 0x01e000000c9879f0 */ /* 0x000fe20008000898 */
[----:B------:R-:W-:Y:S02]  /*2720*/  UIADD3 UR12, UR8, 0x802, URZ ;  /* 0x00000802080c7890 */ /* 0x000fe4000fffe03f */
[----:B------:R-:W-:Y:S02]  /*2730*/  WARPGROUP.DEPBAR.LE gsb0, 0x0 ;  /* 0x00008000000079c5 */ /* 0x000fe40000010000 */
        /* <DEDUP_REMOVED lines=32> */
[----:B0-----:R-:W2:Y:S04]  /*2940*/  LDL.LU.64 R152, [R1] ;  /* 0x0000000001987983 */ /* 0x001ea80000300a00 */
        /* <DEDUP_REMOVED lines=31> */
[----:B------:R-:W-:Y:S01]  /*2b40*/  WARPGROUP.ARRIVE ;  /* 0x00000000000079c5 */ /* 0x000fe20000000000 */
[----:B------:R-:W-:-:S05]  /*2b50*/  UMOV UR13, 0x40000040 ;  /* 0x40000040000d7882 */ /* 0x000fca0000000000 */
[----:B------:R-:W-:Y:S01]  /*2b60*/  HGMMA.64x128x16.F32 R88, gdesc[UR12], R88, gsb0 ;  /* 0x01e000000c5879f0 */ /* 0x000fe20008000858 */
[----:B------:R-:W-:Y:S01]  /*2b70*/  UIADD3 UR12, UR8, 0xc02, URZ ;  /* 0x00000c02080c7890 */ /* 0x000fe2000fffe03f */
[----:B------:R-:W-:Y:S01]  /*2b80*/  UMOV UR13, 0x40000040 ;  /* 0x40000040000d7882 */ /* 0x000fe20000000000 */
[----:B------:R-:W-:Y:S02]  /*2b90*/  WARPGROUP.DEPBAR.LE gsb0, 0x0 ;  /* 0x00008000000079c5 */ /* 0x000fe40000010000 */
[----:B------:R-:W-:-:S07]  /*2ba0*/  WARPGROUP.ARRIVE ;  /* 0x00000000000079c5 */ /* 0x000fce0000000000 */
[----:B------:R-:W-:Y:S01]  /*2bb0*/  HGMMA.64x128x16.F32 R24, gdesc[UR12], R24, gsb0 ;  /* 0x01e000000c1879f0 */ /* 0x000fe20008000818 */
[----:B------:R-:W-:Y:S02]  /*2bc0*/  UIADD3 UR12, UR8, 0x4, URZ ;  /* 0x00000004080c7890 */ /* 0x000fe4000fffe03f */
[----:B------:R-:W-:Y:S01]  /*2bd0*/  UIADD3 UR14, UR6, 0x4, URZ ;  /* 0x00000004060e7890 */ /* 0x000fe2000fffe03f */
[----:B------:R-:W-:Y:S01]  /*2be0*/  UMOV UR13, 0x40000040 ;  /* 0x40000040000d7882 */ /* 0x000fe20000000000 */
[----:B------:R-:W-:Y:S01]  /*2bf0*/  UMOV UR15, 0x40000040 ;  /* 0x40000040000f7882 */ /* 0x000fe20000000000 */
[----:B------:R-:W-:Y:S02]  /*2c00*/  WARPGROUP.DEPBAR.LE gsb0, 0x0 ;  /* 0x00008000000079c5 */ /* 0x000fe40000010000 */
[----:B--2---:R-:W-:-:S06]  /*2c10*/  WARPGROUP.ARRIVE ;  /* 0x00000000000079c5 */ /* 0x004fcc0000000000 */
[----:B------:R-:W-:Y:S03]  /*2c20*/  HGMMA.64x128x16.F32 R152, gdesc[UR12], R152, gsb0 ;  /* 0x01e000000c9879f0 */ /* 0x000fe60008000898 */
[----:B------:R-:W-:Y:S02]  /*2c30*/  WARPGROUP.DEPBAR.LE gsb0, 0x0 ;  /* 0x00008000000079c5 */ /* 0x000fe40000010000 */
[----:B------:R-:W-:Y:S01]  /*2c40*/  STL.64 [R1], R152 ;  /* 0x0000009801007387 */ /* 0x000fe20000100a00 */
[----:B------:R-:W-:Y:S01]  /*2c50*/  IMAD.MOV.U32 R5, RZ, RZ, R214 ;  /* 0x000000ffff057224 */ /* 0x000fe200078e00d6 */
[----:B------:R-:W-:Y:S01]  /*2c60*/  MOV R7, R212 ;  /* 0x000000d400077202 */ /* 0x000fe20000000f00 */
[----:B------:R-:W-:Y:S01]  /*2c70*/  IMAD.MOV.U32 R4, RZ, RZ, R215 ;  /* 0x000000ffff047224 */ /* 0x000fe200078e00d7 */
[----:B------:R-:W-:Y:S01]  /*2c80*/  STL.64 [R1+0x8], R154 ;  /* 0x0000089a01007387 */ /* 0x000fe20000100a00 */
        /* <DEDUP_REMOVED lines=35> */
[----:B------:R0:W-:Y:S01]  /*2ec0*/  STL [R1+0x50], R172 ;  /* 0x000050ac01007387 */ /* 0x0001e20000100800 */
[----:B------:R-:W-:-:S02]  /*2ed0*/  IMAD.MOV.U32 R224, RZ, RZ, R189 ;  /* 0x000000ffffe07224 */ /* 0x000fc400078e00bd */
[----:B------:R-:W-:Y:S01]  /*2ee0*/  IMAD.MOV.U32 R227, RZ, RZ, R186 ;  /* 0x000000ffffe37224 */ /* 0x000fe200078e00ba */
[----:B------:R-:W2:Y:S01]  /*2ef0*/  LDL.LU.64 R214, [R1+0x2d0] ;  /* 0x0002d00001d67983 */ /* 0x000ea20000300a00 */
[----:B------:R-:W-:Y:S02]  /*2f00*/  IMAD.MOV.U32 R226, RZ, RZ, R187 ;  /* 0x000000ffffe27224 */ /* 0x000fe400078e00bb */
[----:B------:R-:W-:Y:S01]  /*2f10*/  IMAD.MOV.U32 R228, RZ, RZ, R185 ;  /* 0x000000ffffe47224 */ /* 0x000fe200078e00b9 */
[----:B------:R-:W2:Y:S01]  /*2f20*/  LDL.LU.64 R212, [R1+0x2c8] ;  /* 0x0002c80001d47983 */ /* 0x000ea20000300a00 */
[----:B------:R-:W-:Y:S02]  /*2f30*/  IMAD.MOV.U32 R231, RZ, RZ, R182 ;  /* 0x000000ffffe77224 */ /* 0x000fe400078e00b6 */
[----:B------:R-:W-:Y:S01]  /*2f40*/  IMAD.MOV.U32 R230, RZ, RZ, R183 ;  /* 0x000000ffffe67224 */ /* 0x000fe200078e00b7 */
[----:B------:R-:W2:Y:S01]  /*2f50*/  LDL.LU.64 R210, [R1+0x2c0] ;  /* 0x0002c00001d27983 */ /* 0x000ea20000300a00 */
        /* <DEDUP_REMOVED lines=9> */
[----:B------:R-:W-:-:S03]  /*2ff0*/  IMAD.MOV.U32 R0, RZ, RZ, R173 ;  /* 0x000000ffff007224 */ /* 0x000fc600078e00ad */
        /* <DEDUP_REMOVED lines=30> */
[----:B------:R-:W-:Y:S01]  /*31e0*/  UIADD3 UR12, UR8, 0x804, URZ ;  /* 0x00000804080c7890 */ /* 0x000fe2000fffe03f */
[----:B------:R-:W-:Y:S01]  /*31f0*/  UMOV UR13, 0x40000040 ;  /* 0x40000040000d7882 */ /* 0x000fe20000000000 */
        /* <DEDUP_REMOVED lines=23> */
[----:B0-----:R-:W2:Y:S04]  /*3370*/  LDL.LU R172, [R1] ;  /* 0x0000000001ac7983 */ /* 0x001ea80000300800 */
[----:B------:R-:W2:Y:S04]  /*3380*/  LDL.LU R173, [R1+0x4] ;  /* 0x0000040001ad7983 */ /* 0x000ea80000300800 */
        /* <DEDUP_REMOVED lines=18> */
[----:B------:R-:W2:Y:S01]  /*34b0*/  LDL.LU R192, [R1+0x50] ;  /* 0x0000500001c07983 */ /* 0x000ea20000300800 */
[----:B------:R-:W-:-:S06]  /*34c0*/  WARPGROUP.ARRIVE ;  /* 0x00000000000079c5 */ /* 0x000fcc0000000000 */
[----:B------:R-:W-:Y:S01]  /*34d0*/  HGMMA.64x128x16.F32 R88, gdesc[UR12], R88, gsb0 ;  /* 0x01e000000c5879f0 */ /* 0x000fe20008000858 */
[----:B------:R-:W-:Y:S01]  /*34e0*/  UIADD3 UR12, UR8, 0xc04, URZ ;  /* 0x00000c04080c7890 */ /* 0x000fe2000fffe03f */
        /* <DEDUP_REMOVED lines=22> */
[----:B------:R0:W5:Y:S01]  /*3650*/  LDL.LU R0, [R1+0x1d0] ;  /* 0x0001d00001007983 */ /* 0x0001620000300800 */
[----:B------:R-:W-:-:S02]  /*3660*/  WARPGROUP.DEPBAR.LE gsb0, 0x0 ;  /* 0x00008000000079c5 */ /* 0x000fc40000010000 */
[----:B------:R-:W-:-:S06]  /*3670*/  WARPGROUP.ARRIVE ;  /* 0x00000000000079c5 */ /* 0x000fcc0000000000 */
[----:B------:R-:W-:Y:S01]  /*3680*/  HGMMA.64x128x16.F32 R24, gdesc[UR12], R24, gsb0 ;  /* 0x01e000000c1879f0 */ /* 0x000fe20008000818 */
[----:B------:R-:W-:Y:S02]  /*3690*/  IMAD.MOV.U32 R212, RZ, RZ, R221 ;  /* 0x000000ffffd47224 */ /* 0x000fe400078e00dd */
[----:B------:R-:W-:Y:S01]  /*36a0*/  IMAD.MOV.U32 R214, RZ, RZ, R219 ;  /* 0x000000ffffd67224 */ /* 0x000fe200078e00db */
[----:B------:R-:W-:Y:S01]  /*36b0*/  MOV R219, R22 ;  /* 0x0000001600db7202 */ /* 0x000fe20000000f00 */
        /* <DEDUP_REMOVED lines=14> */
[----:B------:R-:W-:Y:S01]  /*37a0*/  IMAD.MOV.U32 R234, RZ, RZ, R5 ;  /* 0x000000ffffea7224 */ /* 0x000fe200078e0005 */
[----:B------:R-:W-:Y:S01]  /*37b0*/  UIADD3 UR12, UR8, 0x6, URZ ;  /* 0x00000006080c7890 */ /* 0x000fe2000fffe03f */
[----:B------:R-:W-:Y:S01]  /*37c0*/  IMAD.MOV.U32 R218, RZ, RZ, R23 ;  /* 0x000000ffffda7224 */ /* 0x000fe200078e0017 */
[----:B------:R-:W-:Y:S01]  /*37d0*/  UIADD3 UR14, UR6, 0x6, URZ ;  /* 0x00000006060e7890 */ /* 0x000fe2000fffe03f */
[----:B------:R-:W-:Y:S01]  /*37e0*/  IMAD.MOV.U32 R221, RZ, RZ, R20 ;  /* 0x000000ffffdd7224 */ /* 0x000fe200078e0014 */
[----:B------:R-:W-:Y:S01]  /*37f0*/  UMOV UR13, 0x40000040 ;  /* 0x40000040000d7882 */ /* 0x000fe20000000000 */
[----:B------:R-:W-:Y:S01]  /*3800*/  UMOV UR15, 0x40000040 ;  /* 0x40000040000f7882 */ /* 0x000fe20000000000 */
[----:B------:R0:W5:Y:S04]  /*3810*/  LDL.LU R17, [R1+0x1cc] ;  /* 0x0001cc0001117983 */ /* 0x0001680000300800 */
[----:B------:R0:W5:Y:S04]  /*3820*/  LDL.LU R16, [R1+0x1c8] ;  /* 0x0001c80001107983 */ /* 0x0001680000300800 */
[----:B------:R0:W5:Y:S04]  /*3830*/  LDL.LU R3, [R1+0x1c4] ;  /* 0x0001c40001037983 */ /* 0x0001680000300800 */
[----:B------:R0:W5:Y:S01]  /*3840*/  LDL.LU R2, [R1+0x1c0] ;  /* 0x0001c00001027983 */ /* 0x0001620000300800 */
[----:B------:R-:W-:-:S02]  /*3850*/  WARPGROUP.DEPBAR.LE gsb0, 0x0 ;  /* 0x00008000000079c5 */ /* 0x000fc40000010000 */
[----:B--2---:R-:W-:-:S06]  /*3860*/  WARPGROUP.ARRIVE ;  /* 0x00000000000079c5 */ /* 0x004fcc0000000000 */
        /* <DEDUP_REMOVED lines=34> */
[----:B-1----:R-:W2:Y:S04]  /*3a90*/  LDL.LU.64 R214, [R1+0x1b8] ;  /* 0x0001b80001d67983 */ /* 0x002ea80000300a00 */
        /* <DEDUP_REMOVED lines=28> */
[----:B------:R-:W-:-:S07]  /*3c60*/  WARPGROUP.ARRIVE ;  /* 0x00000000000079c5 */ /* 0x000fce0000000000 */
[----:B------:R-:W-:Y:S01]  /*3c70*/  HGMMA.64x128x16.F32 R88, gdesc[UR12], R88, gsb0 ;  /* 0x01e000000c5879f0 */ /* 0x000fe20008000858 */
[----:B------:R-:W-:Y:S01]  /*3c80*/  UIADD3 UR12, UR8, 0xc06, URZ ;  /* 0x00000c06080c7890 */ /* 0x000fe2000fffe03f */
[----:B------:R-:W-:Y:S01]  /*3c90*/  UMOV UR13, 0x40000040 ;  /* 0x40000040000d7882 */ /* 0x000fe20000000000 */
[----:B------:R-:W-:Y:S02]  /*3ca0*/  WARPGROUP.DEPBAR.LE gsb0, 0x0 ;  /* 0x00008000000079c5 */ /* 0x000fe40000010000 */
[----:B------:R-:W-:-:S07]  /*3cb0*/  WARPGROUP.ARRIVE ;  /* 0x00000000000079c5 */ /* 0x000fce0000000000 */
[----:B------:R-:W-:Y:S03]  /*3cc0*/  HGMMA.64x128x16.F32 R24, gdesc[UR12], R24, gsb0 ;  /* 0x01e000000c1879f0 */ /* 0x000fe60008000818 */
[----:B------:R-:W-:Y:S02]  /*3cd0*/  WARPGROUP.DEPBAR.LE gsb0, 0x0 ;  /* 0x00008000000079c5 */ /* 0x000fe40000010000 */
[----:B0-----:R-:W-:Y:S05]  /*3ce0*/  @!P1 BRA `(.L_x_22) ;  /* 0x0000002c00589947 */ /* 0x001fea0003800000 */
[----:B------:R-:W-:Y:S01]  /*3cf0*/  UIADD3 UR7, UR37, 0x1, URZ ;  /* 0x0000000125077890 */ /* 0x000fe2000fffe03f */
[----:B-----5:R-:W-:-:S03]  /*3d00*/  R2UR UR6, R3 ;  /* 0x00000000030672ca */ /* 0x020fc600000e0000 */
[----:B------:R-:W-:-:S04]  /*3d10*/  UISETP.NE.AND UP0, UPT, UR7, 0x2, UPT ;  /* 0x000000020700788c */ /* 0x000fc8000bf05270 */
[----:B------:R-:W-:Y:S02]  /*3d20*/  USEL UR8, URZ, 0x1, UP0 ;  /* 0x000000013f087887 */ /* 0x000fe40008000000 */
[----:B------:R-:W-:Y:S02]  /*3d30*/  USEL UR7, UR7, URZ, UP0 ;  /* 0x0000003f07077287 */ /* 0x000fe40008000000 */
[----:B------:R-:W-:-:S06]  /*3d40*/  ULOP3.LUT UR8, UR36, UR8, URZ, 0x3c, !UPT ;  /* 0x0000000824087292 */ /* 0x000fcc000f8e3c3f */
[----:B------:R-:W-:Y:S01]  /*3d50*/  IMAD.U32 R3, RZ, RZ, UR8 ;  /* 0x00000008ff037e24 */ /* 0x000fe2000f8e00ff */
[----:B------:R-:W-:-:S06]  /*3d60*/  UMOV UR8, UR37 ;  /* 0x0000002500087c82 */ /* 0x000fcc0008000000 */
.L_x_29:
[----:B------:R-:W-:Y:S05]  /*3d70*/  @!P0 BRA `(.L_x_23) ;  /* 0x0000000000048947 */ /* 0x000fea0003800000 */
[----:B------:R-:W-:Y:S01]  /*3d80*/  BPT.TRAP 0x1 ;  /* 0x000000040000795c */ /* 0x000fe20000300000 */
.L_x_23:
[----:B------:R-:W0:Y:S01]  /*3d90*/  S2UR UR10, SR_CgaCtaId ;  /* 0x00000000000a79c3 */ /* 0x000e220000008800 */
[----:B------:R-:W-:Y:S01]  /*3da0*/  UMOV UR9, 0x400 ;  /* 0x0000040000097882 */ /* 0x000fe20000000000 */
[----:B------:R-:W-:Y:S01]  /*3db0*/  IMAD.U32 R4, RZ, RZ, UR7 ;  /* 0x00000007ff047e24 */ /* 0x000fe2000f8e00ff */
[----:B------:R-:W-:Y:S01]  /*3dc0*/  SHF.L.U32 R5, R3, 0x1f, RZ ;  /* 0x0000001f03057819 */ /* 0x000fe200000006ff */
[----:B0-----:R-:W-:-:S06]  /*3dd0*/  ULEA UR9, UR10, UR9, 0x18 ;  /* 0x000000090a097291 */ /* 0x001fcc000f8ec03f */
[----:B------:R-:W-:-:S05]  /*3de0*/  IMAD.U32 R0, RZ, RZ, UR9 ;  /* 0x00000009ff007e24 */ /* 0x000fca000f8e00ff */
[----:B------:R-:W-:-:S04]  /*3df0*/  LEA R4, R4, R0, 0x3 ;  /* 0x0000000004047211 */ /* 0x000fc800078e18ff */
[----:B------:R0:W1:Y:S01]  /*3e00*/  SYNCS.PHASECHK.TRANS64.TRYWAIT P1, [R4+URZ], R5 ;  /* 0x00000005040075a7 */ /* 0x000062000802017f */
[----:B------:R-:W-:Y:S05]  /*3e10*/  @!P0 BRA `(.L_x_24) ;  /* 0x0000000000048947 */ /* 0x000fea0003800000 */
[----:B------:R-:W-:Y:S01]  /*3e20*/  BPT.TRAP 0x1 ;  /* 0x000000040000795c */ /* 0x000fe20000300000 */
.L_x_24:
[----:B-1----:R-:W-:Y:S05]  /*3e30*/  @P1 BRA `(.L_x_25) ;  /* 0x0000000000081947 */ /* 0x002fea0003800000 */
[----:B------:R-:W1:Y:S02]  /*3e40*/  SYNCS.PHASECHK.TRANS64.TRYWAIT P1, [R4+URZ], R5 ;  /* 0x00000005040075a7 */ /* 0x000e64000802017f */
[----:B-1----:R-:W-:Y:S05]  /*3e50*/  @!P1 BRA `(.L_x_26) ;  /* 0x0000015400289947 */ /* 0x002fea0003800000 */
.L_x_25:
        /* <DEDUP_REMOVED lines=32> */
[----:B--2---:R-:W2:Y:S04]  /*4060*/  LDL.LU.64 R24, [R1] ;  /* 0x0000000001187983 */ /* 0x004ea80000300a00 */
        /* <DEDUP_REMOVED lines=31> */
[----:B------:R-:W-:-:S02]  /*4260*/  ULEA UR9, UR7, UR4, 0xc ;  /* 0x0000000407097291 */ /* 0x000fc4000f8e603f */
[----:B------:R-:W-:Y:S01]  /*4270*/  ULEA UR10, UR7, UR5, 0xa ;  /* 0x00000005070a7291 */ /* 0x000fe2000f8e503f */
[----:B------:R-:W-:Y:S01]  /*4280*/  STL [R1+0x1d0], R17 ;  /* 0x0001d01101007387 */ /* 0x000fe20000100800 */
[----:B------:R-:W-:Y:S01]  /*4290*/  UMOV UR13, 0x40000040 ;  /* 0x40000040000d7882 */ /* 0x000fe20000000000 */
[----:B------:R-:W-:Y:S02]  /*42a0*/  UMOV UR15, 0x40000040 ;  /* 0x40000040000f7882 */ /* 0x000fe40000000000 */
[----:B------:R-:W-:Y:S01]  /*42b0*/  UMOV UR12, UR9 ;  /* 0x00000009000c7c82 */ /* 0x000fe20008000000 */
[----:B------:R-:W-:Y:S01]  /*42c0*/  STL [R1+0x1cc], R16 ;  /* 0x0001cc1001007387 */ /* 0x000fe20000100800 */
[----:B------:R-:W-:-:S03]  /*42d0*/  UMOV UR14, UR10 ;  /* 0x0000000a000e7c82 */ /* 0x000fc60008000000 */
[----:B------:R-:W-:Y:S04]  /*42e0*/  STL [R1+0x1c8], R3 ;  /* 0x0001c80301007387 */ /* 0x000fe80000100800 */
[----:B------:R3:W-:Y:S04]  /*42f0*/  STL [R1+0x1c4], R2 ;  /* 0x0001c40201007387 */ /* 0x0007e80000100800 */
[----:B------:R4:W-:Y:S01]  /*4300*/  STL [R1+0x1c0], R0 ;  /* 0x0001c00001007387 */ /* 0x0009e20000100800 */
[----:B--2---:R-:W-:-:S06]  /*4310*/  WARPGROUP.ARRIVE ;  /* 0x00000000000079c5 */ /* 0x004fcc0000000000 */
[----:B------:R-:W-:Y:S01]  /*4320*/  HGMMA.64x128x16.F32 R24, gdesc[UR12], R24, gsb0 ;  /* 0x01e000000c1879f0 */ /* 0x000fe20008000818 */
[----:B------:R-:W-:Y:S01]  /*4330*/  UIADD3 UR12, UR9, 0x400, URZ ;  /* 0x00000400090c7890 */ /* 0x000fe2000fffe03f */
[----:B------:R-:W-:Y:S01]  /*4340*/  UMOV UR13, 0x40000040 ;  /* 0x40000040000d7882 */ /* 0x000fe20000000000 */
[----:B------:R-:W-:Y:S02]  /*4350*/  WARPGROUP.DEPBAR.LE gsb0, 0x0 ;  /* 0x00008000000079c5 */ /* 0x000fe40000010000 */
[----:B------:R-:W-:Y:S01]  /*4360*/  STL.64 [R1], R24 ;  /* 0x0000001801007387 */ /* 0x000fe20000100a00 */
[----:B------:R-:W-:Y:S01]  /*4370*/  WARPGROUP.ARRIVE ;  /* 0x00000000000079c5 */ /* 0x000fe20000000000 */
[----:B---3--:R-:W-:Y:S01]  /*4380*/  IMAD.MOV.U32 R2, RZ, RZ, R86 ;  /* 0x000000ffff027224 */ /* 0x008fe200078e0056 */
[----:B01----:R-:W-:Y:S01]  /*4390*/  MOV R4, R84 ;  /* 0x0000005400047202 */ /* 0x003fe20000000f00 */
[----:B------:R-:W-:Y:S01]  /*43a0*/  STL.64 [R1+0x8], R26 ;  /* 0x0000081a01007387 */ /* 0x000fe20000100a00 */
[----:B----4-:R-:W-:Y:S01]  /*43b0*/  IMAD.MOV.U32 R0, RZ, RZ, R87 ;  /* 0x000000ffff007224 */ /* 0x010fe200078e0057 */
[----:B------:R-:W-:Y:S01]  /*43c0*/  MOV R8, R80 ;  /* 0x0000005000087202 */ /* 0x000fe20000000f00 */
[----:B------:R-:W-:Y:S01]  /*43d0*/  HGMMA.64x128x16.F32 R152, gdesc[UR12], R152, gsb0 ;  /* 0x01e000000c9879f0 */ /* 0x000fe20008000898 */
        /* <DEDUP_REMOVED lines=80> */
[----:B------:R-:W-:-:S03]  /*48e0*/  WARPGROUP.DEPBAR.LE gsb0, 0x0 ;  /* 0x00008000000079c5 */ /* 0x000fc60000010000 */
        /* <DEDUP_REMOVED lines=22> */
[----:B0-----:R-:W3:Y:S04]  /*4a50*/  LDL.LU R172, [R1] ;  /* 0x0000000001ac7983 */ /* 0x001ee80000300800 */
[----:B------:R-:W3:Y:S04]  /*4a60*/  LDL.LU R173, [R1+0x4] ;  /* 0x0000040001ad7983 */ /* 0x000ee80000300800 */
        /* <DEDUP_REMOVED lines=18> */
[----:B------:R-:W3:Y:S01]  /*4b90*/  LDL.LU R192, [R1+0x50] ;  /* 0x0000500001c07983 */ /* 0x000ee20000300800 */
[----:B------:R-:W-:Y:S01]  /*4ba0*/  UIADD3 UR12, UR9, 0x800, URZ ;  /* 0x00000800090c7890 */ /* 0x000fe2000fffe03f */
[----:B------:R-:W-:Y:S01]  /*4bb0*/  WARPGROUP.ARRIVE ;  /* 0x00000000000079c5 */ /* 0x000fe20000000000 */
[----:B------:R-:W-:-:S07]  /*4bc0*/  UMOV UR13, 0x40000040 ;  /* 0x40000040000d7882 */ /* 0x000fce0000000000 */
[----:B------:R-:W-:Y:S01]  /*4bd0*/  HGMMA.64x128x16.F32 R88, gdesc[UR12], R88, gsb0 ;  /* 0x01e000000c5879f0 */ /* 0x000fe20008000858 */
[----:B------:R-:W-:Y:S01]  /*4be0*/  UIADD3 UR12, UR9, 0xc00, URZ ;  /* 0x00000c00090c7890 */ /* 0x000fe2000fffe03f */
[----:B------:R-:W-:Y:S01]  /*4bf0*/  UMOV UR13, 0x40000040 ;  /* 0x40000040000d7882 */ /* 0x000fe20000000000 */
        /* <DEDUP_REMOVED lines=19> */
[----:B------:R-:W-:Y:S01]  /*4d30*/  IMAD.MOV.U32 R207, RZ, RZ, R221 ;  /* 0x000000ffffcf7224 */ /* 0x000fe200078e00dd */
[----:B------:R-:W-:Y:S02]  /*4d40*/  WARPGROUP.DEPBAR.LE gsb0, 0x0 ;  /* 0x00008000000079c5 */ /* 0x000fe40000010000 */
[----:B--2---:R-:W-:-:S06]  /*4d50*/  WARPGROUP.ARRIVE ;  /* 0x00000000000079c5 */ /* 0x004fcc0000000000 */
[----:B------:R-:W-:Y:S01]  /*4d60*/  HGMMA.64x128x16.F32 R24, gdesc[UR12], R24, gsb0 ;  /* 0x01e000000c1879f0 */ /* 0x000fe20008000818 */
[----:B------:R-:W-:Y:S01]  /*4d70*/  IMAD.MOV.U32 R208, RZ, RZ, R220 ;  /* 0x000000ffffd07224 */ /* 0x000fe200078e00dc */
[----:B------:R-:W-:Y:S01]  /*4d80*/  MOV R221, R15 ;  /* 0x0000000f00dd7202 */ /* 0x000fe20000000f00 */
[----:B------:R-:W-:Y:S02]  /*4d90*/  IMAD.MOV.U32 R210, RZ, RZ, R218 ;  /* 0x000000ffffd27224 */ /* 0x000fe400078e00da */
[----:B------:R-:W-:Y:S01]  /*4da0*/  IMAD.MOV.U32 R211, RZ, RZ, R217 ;  /* 0x000000ffffd37224 */ /* 0x000fe200078e00d9 */
[----:B------:R-:W-:Y:S01]  /*4db0*/  MOV R217, R19 ;  /* 0x0000001300d97202 */ /* 0x000fe20000000f00 */
        /* <DEDUP_REMOVED lines=17> */
[----:B------:R-:W-:Y:S01]  /*4ed0*/  IMAD.MOV.U32 R235, RZ, RZ, R0 ;  /* 0x000000ffffeb7224 */ /* 0x000fe200078e0000 */
[----:B------:R-:W-:Y:S02]  /*4ee0*/  UIADD3 UR12, UR9, 0x2, URZ ;  /* 0x00000002090c7890 */ /* 0x000fe4000fffe03f */
[----:B------:R-:W-:Y:S01]  /*4ef0*/  UIADD3 UR14, UR10, 0x2, URZ ;  /* 0x000000020a0e7890 */ /* 0x000fe2000fffe03f */
[----:B------:R-:W-:Y:S01]  /*4f00*/  UMOV UR13, 0x40000040 ;  /* 0x40000040000d7882 */ /* 0x000fe20000000000 */
[----:B------:R-:W-:Y:S01]  /*4f10*/  UMOV UR15, 0x40000040 ;  /* 0x40000040000f7882 */ /* 0x000fe20000000000 */
[----:B------:R-:W-:-:S02]  /*4f20*/  WARPGROUP.DEPBAR.LE gsb0, 0x0 ;  /* 0x00008000000079c5 */ /* 0x000fc40000010000 */
[----:B---3--:R-:W-:-:S06]  /*4f30*/  WARPGROUP.ARRIVE ;  /* 0x00000000000079c5 */ /* 0x008fcc0000000000 */
        /* <DEDUP_REMOVED lines=148> */
[----:B------:R-:W-:Y:S01]  /*5880*/  STL.64 [R1+0x30], R164 ;  /* 0x000030a401007387 */ /* 0x000fe20000100a00 */
[----:B------:R-:W-:-:S03]  /*5890*/  MOV R5, R214 ;  /* 0x000000d600057202 */ /* 0x000fc60000000f00 */
[----:B------:R-:W-:Y:S01]  /*58a0*/  STL.64 [R1+0x38], R166 ;  /* 0x000038a601007387 */ /* 0x000fe20000100a00 */
[----:B------:R-:W-:-:S03]  /*58b0*/  IMAD.MOV.U32 R4, RZ, RZ, R215 ;  /* 0x000000ffff047224 */ /* 0x000fc600078e00d7 */
[----:B------:R-:W-:Y:S01]  /*58c0*/  STL.64 [R1+0x40], R168 ;  /* 0x000040a801007387 */ /* 0x000fe20000100a00 */
[----:B------:R-:W-:-:S03]  /*58d0*/  IMAD.MOV.U32 R7, RZ, RZ, R212 ;  /* 0x000000ffff077224 */ /* 0x000fc600078e00d4 */
[----:B------:R-:W-:Y:S01]  /*58e0*/  STL.64 [R1+0x48], R170 ;  /* 0x000048aa01007387 */ /* 0x000fe20000100a00 */
[----:B------:R-:W-:Y:S01]  /*58f0*/  IMAD.MOV.U32 R6, RZ, RZ, R213 ;  /* 0x000000ffff067224 */ /* 0x000fe200078e00d5 */
[----:B------:R-:W-:Y:S02]  /*5900*/  MOV R9, R210 ;  /* 0x000000d200097202 */ /* 0x000fe40000000f00 */
[----:B------:R0:W-:Y:S01]  /*5910*/  STL [R1+0x50], R172 ;  /* 0x000050ac01007387 */ /* 0x0001e20000100800 */
[----:B------:R-:W-:-:S03]  /*5920*/  IMAD.MOV.U32 R8, RZ, RZ, R211 ;  /* 0x000000ffff087224 */ /* 0x000fc600078e00d3 */
[----:B------:R-:W2:Y:S01]  /*5930*/  LDL.LU.64 R214, [R1+0x2d0] ;  /* 0x0002d00001d67983 */ /* 0x000ea20000300a00 */
[----:B------:R-:W-:Y:S01]  /*5940*/  IMAD.MOV.U32 R11, RZ, RZ, R208 ;  /* 0x000000ffff0b7224 */ /* 0x000fe200078e00d0 */
[----:B------:R-:W-:Y:S01]  /*5950*/  MOV R13, R206 ;  /* 0x000000ce000d7202 */ /* 0x000fe20000000f00 */
[----:B------:R-:W-:Y:S01]  /*5960*/  IMAD.MOV.U32 R10, RZ, RZ, R209 ;  /* 0x000000ffff0a7224 */ /* 0x000fe200078e00d1 */
[----:B------:R-:W2:Y:S01]  /*5970*/  LDL.LU.64 R212, [R1+0x2c8] ;  /* 0x0002c80001d47983 */ /* 0x000ea20000300a00 */
        /* <DEDUP_REMOVED lines=50> */
[----:B------:R-:W-:-:S03]  /*5ca0*/  IMAD.MOV.U32 R17, RZ, RZ, R173 ;  /* 0x000000ffff117224 */ /* 0x000fc600078e00ad */
        /* <DEDUP_REMOVED lines=86> */
[----:B------:R-:W-:Y:S01]  /*6210*/  IMAD.MOV.U32 R212, RZ, RZ, R221 ;  /* 0x000000ffffd47224 */ /* 0x000fe200078e00dd */
[----:B------:R-:W-:Y:S02]  /*6220*/  WARPGROUP.DEPBAR.LE gsb0, 0x0 ;  /* 0x00008000000079c5 */ /* 0x000fe40000010000 */
[----:B------:R-:W-:-:S06]  /*6230*/  WARPGROUP.ARRIVE ;  /* 0x00000000000079c5 */ /* 0x000fcc0000000000 */
[----:B------:R-:W-:Y:S01]  /*6240*/  HGMMA.64x128x16.F32 R24, gdesc[UR12], R24, gsb0 ;  /* 0x01e000000c1879f0 */ /* 0x000fe20008000818 */
[----:B------:R-:W-:Y:S01]  /*6250*/  IMAD.MOV.U32 R213, RZ, RZ, R220 ;  /* 0x000000ffffd57224 */ /* 0x000fe200078e00dc */
[----:B------:R-:W-:Y:S01]  /*6260*/  MOV R221, R20 ;  /* 0x0000001400dd7202 */ /* 0x000fe20000000f00 */
        /* <DEDUP_REMOVED lines=102> */
[----:B------:R-:W-:Y:S01]  /*68d0*/  BPT.TRAP 0x1 ;  /* 0x000000040000795c */ /* 0x000fe20000300000 */
.L_x_27:
[----:B------:R-:W2:Y:S01]  /*68e0*/  LDL R5, [R1+0x100] ;  /* 0x0001000001057983 */ /* 0x000ea20000100800 */
[----:B-----5:R-:W-:Y:S01]  /*68f0*/  ISETP.NE.AND P1, PT, R17, RZ, PT ;  /* 0x000000ff1100720c */ /* 0x020fe20003f25270 */
[----:B------:R-:W-:Y:S01]  /*6900*/  IMAD.U32 R4, RZ, RZ, UR8 ;  /* 0x00000008ff047e24 */ /* 0x000fe2000f8e00ff */
[----:B------:R-:W-:-:S11]  /*6910*/  UISETP.GT.U32.AND UP0, UPT, UR38, 0x1, UPT ;  /* 0x000000012600788c */ /* 0x000fd6000bf04070 */
[----:B------:R-:W-:-:S05]  /*6920*/  @P1 LEA R4, R4, R0, 0x3 ;  /* 0x0000000004041211 */ /* 0x000fca00078e18ff */
[----:B------:R-:W-:-:S05]  /*6930*/  @P1 VIADD R4, R4, 0x10 ;  /* 0x0000001004041836 */ /* 0x000fca0000000000 */
[----:B--2---:R-:W-:-:S04]  /*6940*/  @P1 PRMT R4, R5, 0x654, R4 ;  /* 0x0000065405041816 */ /* 0x004fc80000000004 */
[----:B------:R0:W-:Y:S01]  /*6950*/  @P1 SYNCS.ARRIVE.TRANS64.RED.A1T0 RZ, [R4+URZ], RZ ;  /* 0x000000ff04ff19a7 */ /* 0x0001e2000810043f */
[----:B------:R-:W-:-:S13]  /*6960*/  PLOP3.LUT P1, PT, PT, PT, UP0, 0x80, 0x0 ;  /* 0x000000000000781c */ /* 0x000fda0003f2f008 */
[----:B0-----:R-:W-:Y:S05]  /*6970*/  @P1 BRA `(.L_x_28) ;  /* 0x0000000000041947 */ /* 0x001fea0003800000 */
[----:B------:R-:W-:Y:S01]  /*6980*/  BPT.TRAP 0x1 ;  /* 0x000000040000795c */ /* 0x000fe20000300000 */
.L_x_28:
[----:B------:R-:W-:Y:S02]  /*6990*/  UISETP.GT.AND UP2, UPT, UR6, 0x1, UPT ;  /* 0x000000010600788c */ /* 0x000fe4000bf44270 */
[----:B------:R-:W-:Y:S02]  /*69a0*/  UIADD3 UR7, UR7, 0x1, URZ ;  /* 0x0000000107077890 */ /* 0x000fe4000fffe03f */
[----:B------:R-:W-:Y:S02]  /*69b0*/  UIADD3 UR8, UR8, 0x1, URZ ;  /* 0x0000000108087890 */ /* 0x000fe4000fffe03f */
[----:B------:R-:W-:Y:S01]  /*69c0*/  PLOP3.LUT P1, PT, PT, PT, UP2, 0x80, 0x0 ;  /* 0x000000000000781c */ /* 0x000fe20003f2f028 */
[----:B------:R-:W-:Y:S02]  /*69d0*/  UISETP.NE.AND UP0, UPT, UR7, 0x2, UPT ;  /* 0x000000020700788c */ /* 0x000fe4000bf05270 */
[----:B------:R-:W-:Y:S02]  /*69e0*/  UISETP.NE.AND UP1, UPT, UR8, 0x2, UPT ;  /* 0x000000020800788c */ /* 0x000fe4000bf25270 */
[----:B------:R-:W-:-:S02]  /*69f0*/  USEL UR9, URZ, 0x1, UP0 ;  /* 0x000000013f097887 */ /* 0x000fc40008000000 */
[----:B------:R-:W-:Y:S02]  /*6a00*/  UIADD3 UR6, UR6, -0x1, URZ ;  /* 0xffffffff06067890 */ /* 0x000fe4000fffe03f */
[----:B------:R-:W-:Y:S02]  /*6a10*/  USEL UR7, UR7, URZ, UP0 ;  /* 0x0000003f07077287 */ /* 0x000fe40008000000 */
[----:B------:R-:W-:Y:S01]  /*6a20*/  USEL UR8, UR8, URZ, UP1 ;  /* 0x0000003f08087287 */ /* 0x000fe20008800000 */
[----:B------:R-:W-:Y:S01]  /*6a30*/  LOP3.LUT R3, R3, UR9, RZ, 0x3c, !PT ;  /* 0x0000000903037c12 */ /* 0x000fe2000f8e3cff */
[----:B------:R-:W-:Y:S10]  /*6a40*/  @P1 BRA `(.L_x_29) ;  /* 0xffffffd000c81947 */ /* 0x000ff4000383ffff */
.L_x_22:
[----:B-----5:R-:W0:Y:S02]  /*6a50*/  LDC R3, c[0x0][0x28c] ;  /* 0x0000a300ff037b82 */ /* 0x020e240000000800 */
[----:B0-----:R-:W-:-:S13]  /*6a60*/  ISETP.GE.AND P1, PT, R3, 0x1, PT ;  /* 0x000000010300780c */ /* 0x001fda0003f26270 */
[----:B------:R-:W-:Y:S05]  /*6a70*/  @!P1 BRA `(.L_x_30) ;  /* 0x0000000000489947 */ /* 0x000fea0003800000 */
[----:B------:R-:W-:Y:S05]  /*6a80*/  @!P0 BRA `(.L_x_31) ;  /* 0x0000000000048947 */ /* 0x000fea0003800000 */
[----:B------:R-:W-:Y:S01]  /*6a90*/  BPT.TRAP 0x1 ;  /* 0x000000040000795c */ /* 0x000fe20000300000 */
.L_x_31:
[----:B------:R-:W2:Y:S01]  /*6aa0*/  LDL R4, [R1+0x100] ;  /* 0x0001000001047983 */ /* 0x000ea20000100800 */
[----:B------:R-:W-:Y:S01]  /*6ab0*/  ISETP.NE.AND P0, PT, R17, RZ, PT ;  /* 0x000000ff1100720c */ /* 0x000fe20003f05270 */
[----:B------:R-:W-:-:S12]  /*6ac0*/  UISETP.LT.AND UP1, UPT, UR43, 0x1, UPT ;  /* 0x000000012b00788c */ /* 0x000fd8000bf21270 */
[----:B------:R-:W-:-:S05]  /*6ad0*/  VOTEU.ANY UP0, P0 ;  /* 0x00000000003f7886 */ /* 0x000fca0000000100 */
[----:B------:R-:W-:-:S04]  /*6ae0*/  @UP0 USEL UR4, UR43, 0x1, UP1 ;  /* 0x000000012b040887 */ /* 0x000fc80008800000 */
[----:B------:R-:W-:Y:S02]  /*6af0*/  @UP0 UIADD3 UR4, UR37, UR43, -UR4 ;  /* 0x0000002b25040290 */ /* 0x000fe4000fffe804 */
[----:B------:R-:W-:-:S04]  /*6b00*/  UISETP.GT.U32.AND UP0, UPT, UR38, 0x1, UPT ;  /* 0x000000012600788c */ /* 0x000fc8000bf04070 */
[----:B------:R-:W-:-:S04]  /*6b10*/  IMAD.U32 R3, RZ, RZ, UR4 ;  /* 0x00000004ff037e24 */ /* 0x000fc8000f8e00ff */
[----:B------:R-:W-:-:S05]  /*6b20*/  @P0 IMAD.SHL.U32 R3, R3, 0x8, RZ ;  /* 0x0000000803030824 */ /* 0x000fca00078e00ff */
[----:B------:R-:W-:-:S04]  /*6b30*/  @P0 LOP3.LUT R3, R3, 0x8, RZ, 0xc0, !PT ;  /* 0x0000000803030812 */ /* 0x000fc800078ec0ff */
[----:B------:R-:W-:-:S04]  /*6b40*/  @P0 IADD3 R0, R0, 0x10, R3 ;  /* 0x0000001000000810 */ /* 0x000fc80007ffe003 */
[----:B--2---:R-:W-:-:S04]  /*6b50*/  @P0 PRMT R0, R4, 0x654, R0 ;  /* 0x0000065404000816 */ /* 0x004fc80000000000 */
[----:B------:R0:W-:Y:S01]  /*6b60*/  @P0 SYNCS.ARRIVE.TRANS64.RED.A1T0 RZ, [R0+URZ], RZ ;  /* 0x000000ff00ff09a7 */ /* 0x0001e2000810043f */
[----:B------:R-:W-:-:S13]  /*6b70*/  PLOP3.LUT P0, PT, PT, PT, UP0, 0x80, 0x0 ;  /* 0x000000000000781c */ /* 0x000fda0003f0f008 */
[----:B0-----:R-:W-:Y:S05]  /*6b80*/  @P0 BRA `(.L_x_30) ;  /* 0x0000000000040947 */ /* 0x001fea0003800000 */
[----:B------:R-:W-:Y:S01]  /*6b90*/  BPT.TRAP 0x1 ;  /* 0x000000040000795c */ /* 0x000fe20000300000 */
.L_x_30:
[----:B------:R-:W0:Y:S01]  /*6ba0*/  S2R R5, SR_TID.X ;  /* 0x0000000000057919 */ /* 0x000e220000002100 */
[----:B------:R-:W-:Y:S02]  /*6bb0*/  USHF.L.U32 UR41, UR41, 0x7, URZ ;  /* 0x0000000729297899 */ /* 0x000fe4000800063f */
[----:B------:R-:W-:Y:S01]  /*6bc0*/  USHF.R.S32.HI UR10, URZ, 0x1f, UR42 ;  /* 0x0000001f3f0a7899 */ /* 0x000fe2000801142a */
[----:B------:R-:W-:Y:S01]  /*6bd0*/  ULDC.64 UR8, c[0x0][0x5d0] ;  /* 0x0001740000087ab9 */ /* 0x000fe20000000a00 */
[----:B------:R-:W-:Y:S02]  /*6be0*/  UIADD3 UR37, UR43, UR37, URZ ;  /* 0x000000252b257290 */ /* 0x000fe4000fffe03f */
[----:B------:R-:W-:Y:S01]  /*6bf0*/  IMAD.U32 R18, RZ, RZ, UR41 ;  /* 0x00000029ff127e24 */ /* 0x000fe2000f8e00ff */
[----:B------:R-:W-:Y:S02]  /*6c00*/  UIMAD UR4, UR10, UR8, URZ ;  /* 0x000000080a0472a4 */ /* 0x000fe4000f8e023f */
[----:B------:R-:W-:Y:S01]  /*6c10*/  IMAD.U32 R6, RZ, RZ, UR8 ;  /* 0x00000008ff067e24 */ /* 0x000fe2000f8e00ff */
[----:B------:R-:W-:-:S02]  /*6c20*/  UIMAD.WIDE UR6, UR40, 0x200, URZ ;  /* 0x00000200280678a5 */ /* 0x000fc4000f8e023f */
[----:B------:R-:W-:Y:S01]  /*6c30*/  UIMAD UR4, UR42, UR9, UR4 ;  /* 0x000000092a0472a4 */ /* 0x000fe2000f8e0204 */
[----:B------:R-:W-:Y:S01]  /*6c40*/  ULDC UR8, c[0x0][0x288] ;  /* 0x0000a20000087ab9 */ /* 0x000fe20000000800 */
[----:B------:R-:W-:Y:S02]  /*6c50*/  USHF.L.U32 UR40, UR40, 0x9, URZ ;  /* 0x0000000928287899 */ /* 0x000fe4000800063f */
[----:B------:R-:W-:Y:S01]  /*6c60*/  UISETP.GE.AND UP1, UPT, UR41, UR8, UPT ;  /* 0x000000082900728c */ /* 0x000fe2000bf26270 */
[----:B------:R-:W-:Y:S01]  /*6c70*/  ULDC UR5, c[0x0][0x284] ;  /* 0x0000a10000057ab9 */ /* 0x000fe20000000800 */
[----:B------:R-:W-:Y:S02]  /*6c80*/  UISETP.GT.U32.AND UP0, UPT, UR37, 0x1, UPT ;  /* 0x000000012500788c */ /* 0x000fe4000bf04070 */
[----:B------:R-:W-:Y:S02]  /*6c90*/  UISETP.GE.OR UP1, UPT, UR40, UR5, UP1 ;  /* 0x000000052800728c */ /* 0x000fe40008f26670 */
[----:B------:R-:W-:-:S04]  /*6ca0*/  UISETP.LT.U32.AND UP0, UPT, UR43, 0x2, UP0 ;  /* 0x000000022b00788c */ /* 0x000fc80008701070 */
[----:B------:R-:W-:Y:S01]  /*6cb0*/  PLOP3.LUT P0, PT, PT, PT, UP1, 0x80, 0x0 ;  /* 0x000000000000781c */ /* 0x000fe20003f0f018 */
[----:B0-----:R-:W-:Y:S01]  /*6cc0*/  IMAD.SHL.U32 R19, R5, 0x2, RZ ;  /* 0x0000000205137824 */ /* 0x001fe200078e00ff */
[--C-:B------:R-:W-:Y:S02]  /*6cd0*/  SHF.R.U32.HI R3, RZ, 0x7, R5.reuse ;  /* 0x00000007ff037819 */ /* 0x100fe40000011605 */
[----:B------:R-:W-:Y:S02]  /*6ce0*/  SHF.R.U32.HI R0, RZ, 0x2, R5 ;  /* 0x00000002ff007819 */ /* 0x000fe40000011605 */
[----:B------:R-:W-:Y:S02]  /*6cf0*/  LOP3.LUT R18, R18, 0x6, R19, 0xf8, !PT ;  /* 0x0000000612127812 */ /* 0x000fe400078ef813 */
[----:B------:R-:W-:Y:S02]  /*6d00*/  LOP3.LUT R3, R3, 0x1, RZ, 0xc0, !PT ;  /* 0x0000000103037812 */ /* 0x000fe400078ec0ff */
[----:B------:R-:W-:-:S02]  /*6d10*/  SHF.R.S32.HI R19, RZ, 0x1f, R18 ;  /* 0x0000001fff137819 */ /* 0x000fc40000011412 */
[----:B------:R-:W-:Y:S02]  /*6d20*/  LOP3.LUT R4, R5, 0x60, RZ, 0xc0, !PT ;  /* 0x0000006005047812 */ /* 0x000fe400078ec0ff */
[----:B------:R-:W-:Y:S01]  /*6d30*/  LOP3.LUT R0, R0, 0x7, RZ, 0xc0, !PT ;  /* 0x0000000700007812 */ /* 0x000fe200078ec0ff */
[----:B------:R-:W-:Y:S01]  /*6d40*/  IMAD.WIDE.U32 R6, R6, UR42, R18 ;  /* 0x0000002a06067c25 */ /* 0x000fe2000f8e0012 */
[----:B------:R-:W-:Y:S02]  /*6d50*/  SHF.L.U32 R220, R3, 0x6, RZ ;  /* 0x0000000603dc7819 */ /* 0x000fe400000006ff */
[----:B------:R-:W-:Y:S02]  /*6d60*/  SHF.R.U32.HI R4, RZ, 0x1, R4 ;  /* 0x00000001ff047819 */ /* 0x000fe40000011604 */
[--C-:B------:R-:W-:Y:S02]  /*6d70*/  LOP3.LUT R220, R220, 0x40, R0.reuse, 0xe2, !PT ;  /* 0x00000040dcdc7812 */ /* 0x100fe400078ee200 */
[----:B------:R-:W-:-:S02]  /*6d80*/  IADD3 R0, RZ, -R4, -R0 ;  /* 0x80000004ff007210 */ /* 0x000fc40007ffe800 */
[----:B------:R-:W-:Y:S01]  /*6d90*/  IADD3 R7, R7, UR4, RZ ;  /* 0x0000000407077c10 */ /* 0x000fe2000fffe0ff */
[----:B------:R-:W-:Y:S01]  /*6da0*/  USHF.R.U32.HI UR4, URZ, 0x1, UR37 ;  /* 0x000000013f047899 */ /* 0x000fe20008011625 */
[----:B------:R-:W-:Y:S01]  /*6db0*/  LOP3.LUT R220, R220, UR6, R4, 0xfe, !PT ;  /* 0x00000006dcdc7c12 */ /* 0x000fe2000f8efe04 */
[----:B------:R-:W-:Y:S01]  /*6dc0*/  IMAD R0, R3, -0x40, R0 ;  /* 0xffffffc003007824 */ /* 0x000fe200078e0200 */
[----:B------:R-:W-:Y:S01]  /*6dd0*/  ULOP3.LUT UR37, UR37, 0x1, URZ, 0xc0, !UPT ;  /* 0x0000000125257892 */ /* 0x000fe2000f8ec03f */
[----:B------:R-:W-:Y:S01]  /*6de0*/  IMAD.U32 R3, RZ, RZ, UR5 ;  /* 0x00000005ff037e24 */ /* 0x000fe2000f8e00ff */
[----:B------:R-:W-:Y:S02]  /*6df0*/  ULOP3.LUT UR4, UR4, 0x1, URZ, 0xc0, !UPT ;  /* 0x0000000104047892 */ /* 0x000fe4000f8ec03f */
[----:B------:R-:W-:Y:S02]  /*6e00*/  USEL UR5, URZ, 0x1, !UP0 ;  /* 0x000000013f057887 */ /* 0x000fe4000c000000 */
[----:B------:R-:W-:Y:S01]  /*6e10*/  UISETP.NE.U32.AND UP2, UPT, UR4, 0x1, UPT ;  /* 0x000000010400788c */ /* 0x000fe2000bf45070 */
[----:B------:R-:W-:Y:S01]  /*6e20*/  IADD3 R3, R3, -UR40, R0 ;  /* 0x8000002803037c10 */ /* 0x000fe2000fffe000 */
[----:B------:R-:W-:Y:S01]  /*6e30*/  UMOV UR40, 0xffffffff ;  /* 0xffffffff00287882 */ /* 0x000fe20000000000 */
[----:B------:R-:W-:Y:S01]  /*6e40*/  LOP3.LUT R0, R5, 0x3, RZ, 0xc0, !PT ;  /* 0x0000000305007812 */ /* 0x000fe200078ec0ff */
[----:B------:R-:W-:Y:S01]  /*6e50*/  IMAD.MOV.U32 R5, RZ, RZ, -0x2 ;  /* 0xfffffffeff057424 */ /* 0x000fe200078e00ff */
[----:B------:R-:W-:-:S03]  /*6e60*/  UISETP.GT.U32.AND UP2, UPT, UR43, 0x1, !UP2 ;  /* 0x000000012b00788c */ /* 0x000fc6000d744070 */
[----:B------:R-:W-:Y:S01]  /*6e70*/  IMAD R0, R0, R5, UR8 ;  /* 0x0000000800007e24 */ /* 0x000fe2000f8e0205 */
[----:B------:R-:W-:-:S03]  /*6e80*/  USEL UR4, URZ, 0x1, !UP2 ;  /* 0x000000013f047887 */ /* 0x000fc6000d000000 */
[----:B------:R-:W-:Y:S01]  /*6e90*/  VIADD R0, R0, -UR41 ;  /* 0x8000002900007c36 */ /* 0x000fe20008000000 */
[----:B------:R-:W-:Y:S01]  /*6ea0*/  ULOP3.LUT UR36, UR4, UR36, UR5, 0x96, !UPT ;  /* 0x0000002404247292 */ /* 0x000fe2000f8e9605 */
[----:B------:R-:W-:Y:S11]  /*6eb0*/  @P0 BRA `(.L_x_32) ;  /* 0x0000010400980947 */ /* 0x000ff60003800000 */
[----:B------:R-:W-:Y:S01]  /*6ec0*/  FSETP.NEU.AND P1, PT, R16, RZ, PT ;  /* 0x000000ff1000720b */ /* 0x000fe20003f2d000 */
[----:B------:R-:W-:Y:S01]  /*6ed0*/  ULDC.64 UR8, c[0x0][0x5c8] ;  /* 0x0001720000087ab9 */ /* 0x000fe20000000a00 */
[----:B------:R-:W-:Y:S01]  /*6ee0*/  ISETP.GT.AND P0, PT, R3, RZ, PT ;  /* 0x000000ff0300720c */ /* 0x000fe20003f04270 */
[----:B------:R-:W-:Y:S01]  /*6ef0*/  UIMAD UR4, UR7, UR8, URZ ;  /* 0x00000008070472a4 */ /* 0x000fe2000f8e023f */
[----:B------:R-:W-:Y:S01]  /*6f00*/  MOV R10, UR9 ;  /* 0x00000009000a7c02 */ /* 0x000fe20008000f00 */
[----:B------:R-:W-:Y:S01]  /*6f10*/  IMAD.WIDE.U32 R6, R220, UR8, R6 ;  /* 0x00000008dc067c25 */ /* 0x000fe2000f8e0006 */
[----:B------:R-:W-:Y:S01]  /*6f20*/  BSSY B0, `(.L_x_32) ;  /* 0x000105f000007945 */ /* 0x000fe20003800000 */
[----:B------:R-:W-:Y:S02]  /*6f30*/  ISETP.GT.AND P2, PT, R0, RZ, P0 ;  /* 0x000000ff0000720c */ /* 0x000fe40000744270 */
[----:B------:R-:W-:-:S04]  /*6f40*/  IMAD R10, R220, R10, UR4 ;  /* 0x00000004dc0a7e24 */ /* 0x000fc8000f8e020a */
[----:B------:R-:W-:Y:S01]  /*6f50*/  IMAD.IADD R10, R7, 0x1, R10 ;  /* 0x00000001070a7824 */ /* 0x000fe200078e020a */
[----:B------:R-:W-:Y:S06]  /*6f60*/  @!P1 BRA `(.L_x_33) ;  /* 0x000000b800349947 */ /* 0x000fec0003800000 */
[----:B------:R-:W0:Y:S01]  /*6f70*/  LDC.64 R22, c[0x0][0x5b8] ;  /* 0x00016e00ff167b82 */ /* 0x000e220000000a00 */
[----:B------:R-:W2:Y:S01]  /*6f80*/  LDL.LU R11, [R1] ;  /* 0x00000000010b7983 */ /* 0x000ea20000300800 */
[----:B------:R-:W-:-:S06]  /*6f90*/  ULDC.64 UR4, c[0x0][0x5c0] ;  /* 0x0001700000047ab9 */ /* 0x000fcc0000000a00 */
[----:B------:R-:W1:Y:S08]  /*6fa0*/  LDC.64 R14, c[0x0][0x5b0] ;  /* 0x00016c00ff0e7b82 */ /* 0x000e700000000a00 */
[----:B------:R-:W3:Y:S01]  /*6fb0*/  LDC.64 R12, c[0x0][0x5a8] ;  /* 0x00016a00ff0c7b82 */ /* 0x000ee20000000a00 */
[C---:B0-----:R-:W-:Y:S02]  /*6fc0*/  IMAD R4, R22.reuse, UR10, RZ ;  /* 0x0000000a16047c24 */ /* 0x041fe4000f8e02ff */
[----:B------:R-:W-:-:S04]  /*6fd0*/  IMAD.WIDE.U32 R216, R22, UR42, R18 ;  /* 0x0000002a16d87c25 */ /* 0x000fc8000f8e0012 */
[----:B------:R-:W-:Y:S02]  /*6fe0*/  IMAD R23, R23, UR42, R4 ;  /* 0x0000002a17177c24 */ /* 0x000fe4000f8e0204 */
[----:B-1----:R-:W-:Y:S02]  /*6ff0*/  IMAD R221, R14, UR7, RZ ;  /* 0x000000070edd7c24 */ /* 0x002fe4000f8e02ff */
[----:B------:R-:W-:Y:S02]  /*7000*/  IMAD.IADD R21, R217, 0x1, R23 ;  /* 0x00000001d9157824 */ /* 0x000fe400078e0217 */
[----:B------:R-:W-:Y:S02]  /*7010*/  IMAD.MOV.U32 R20, RZ, RZ, R216 ;  /* 0x000000ffff147224 */ /* 0x000fe400078e00d8 */
[C---:B------:R-:W-:Y:S02]  /*7020*/  IMAD R221, R220.reuse, R15, R221 ;  /* 0x0000000fdcdd7224 */ /* 0x040fe400078e02dd */
[----:B------:R-:W-:-:S05]  /*7030*/  IMAD.WIDE.U32 R4, R220, R14, R20 ;  /* 0x0000000edc047225 */ /* 0x000fca00078e0014 */
[----:B------:R-:W-:Y:S02]  /*7040*/  IADD3 R5, R5, R221, RZ ;  /* 0x000000dd05057210 */ /* 0x000fe40007ffe0ff */
[----:B---3--:R-:W-:-:S04]  /*7050*/  LEA R8, P1, R4, R12, 0x1 ;  /* 0x0000000c04087211 */ /* 0x008fc800078208ff */
[----:B------:R-:W-:-:S05]  /*7060*/  LEA.HI.X R9, R4, R13, R5, 0x1, P1 ;  /* 0x0000000d04097211 */ /* 0x000fca00008f0c05 */
[----:B------:R-:W3:Y:S01]  /*7070*/  @P2 LDG.E.LTC128B.U16 R223, desc[UR44][R8.64] ;  /* 0x0000002c08df2981 */ /* 0x000ee2000c1e1520 */
[----:B------:R-:W-:Y:S01]  /*7080*/  BSSY B1, `(.L_x_34) ;  /* 0x0000011000017945 */ /* 0x000fe20003800000 */
[----:B---3--:R-:W-:-:S05]  /*7090*/  HADD2.F32 R4, -RZ, R223.H0_H0 ;  /* 0x200000dfff047230 */ /* 0x008fca0000004100 */
[----:B------:R-:W-:-:S04]  /*70a0*/  FMUL R4, R4, R16 ;  /* 0x0000001004047220 */ /* 0x000fc80000400000 */
[----:B--2---:R-:W-:Y:S01]  /*70b0*/  FFMA R7, R11, R2, R4 ;  /* 0x000000020b077223 */ /* 0x004fe20000000004 */
[----:B------:R-:W-:-:S04]  /*70c0*/  LEA R4, P1, R6, UR4, 0x1 ;  /* 0x0000000406047c11 */ /* 0x000fc8000f8208ff */
[----:B------:R-:W-:Y:S02]  /*70d0*/  LEA.HI.X R5, R6, UR5, R10, 0x1, P1 ;  /* 0x0000000506057c11 */ /* 0x000fe400088f0c0a */
[----:B------:R-:W-:-:S05]  /*70e0*/  F2FP.F16.F32.PACK_AB R6, RZ, R7 ;  /* 0x00000007ff06723e */ /* 0x000fca00000000ff */
[----:B------:R0:W-:Y:S02]  /*70f0*/  @P2 STG.E.U16 desc[UR44][R4.64], R6 ;  /* 0x0000000604002986 */ /* 0x0001e4000c10152c */
[----:B0-----:R-:W-:-:S04]  /*7100*/  IMAD.WIDE.U32 R6, R220, R14, R18 ;  /* 0x0000000edc067225 */ /* 0x001fc800078e0012 */
[----:B------:R-:W-:Y:S02]  /*7110*/  IMAD.IADD R7, R221, 0x1, R7 ;  /* 0x00000001dd077824 */ /* 0x000fe400078e0207 */
[----:B------:R-:W-:-:S04]  /*7120*/  IMAD.WIDE.U32 R6, R22, UR42, R6 ;  /* 0x0000002a16067c25 */ /* 0x000fc8000f8e0006 */
[----:B------:R-:W-:Y:S01]  /*7130*/  IMAD.IADD R7, R23, 0x1, R7 ;  /* 0x0000000117077824 */ /* 0x000fe200078e0207 */
[----:B------:R-:W-:-:S04]  /*7140*/  LEA R10, P1, R6, R12, 0x1 ;  /* 0x0000000c060a7211 */ /* 0x000fc800078208ff */
[----:B------:R-:W-:Y:S02]  /*7150*/  LEA.HI.X R11, R6, R13, R7, 0x1, P1 ;  /* 0x0000000d060b7211 */ /* 0x000fe400008f0c07 */
[----:B------:R-:W-:-:S13]  /*7160*/  ISETP.GT.AND P1, PT, R0, 0x1, P0 ;  /* 0x000000010000780c */ /* 0x000fda0000724270 */
[----:B------:R-:W-:Y:S05]  /*7170*/  @!P1 BRA `(.L_x_35) ;  /* 0x0000000000049947 */ /* 0x000fea0003800000 */
[----:B------:R0:W5:Y:S02]  /*7180*/  LDG.E.LTC128B.U16 R223, desc[UR44][R10.64+0x2] ;  /* 0x0000022c0adf7981 */ /* 0x000164000c1e1520 */
.L_x_35:
[----:B------:R-:W-:Y:S05]  /*7190*/  BSYNC B1 ;  /* 0x0000000000017941 */ /* 0x000fea0003800000 */
.L_x_34:
[----:B------:R-:W2:Y:S01]  /*71a0*/  LDL.LU R7, [R1+0x4] ;  /* 0x0000040001077983 */ /* 0x000ea20000300800 */
[----:B-----5:R-:W-:Y:S01]  /*71b0*/  HADD2.F32 R6, -RZ, R223.H0_H0 ;  /* 0x200000dfff067230 */ /* 0x020fe20000004100 */
[C---:B------:R-:W-:Y:S01]  /*71c0*/  SHF.L.U64.HI R219, R14.reuse, 0x3, R15 ;  /* 0x000000030edb7819 */ /* 0x040fe2000001020f */
[----:B------:R-:W-:Y:S01]  /*71d0*/  IMAD.SHL.U32 R218, R14, 0x8, RZ ;  /* 0x000000080eda7824 */ /* 0x000fe200078e00ff */
[----:B------:R-:W3:Y:S02]  /*71e0*/  LDL.LU R222, [R1+0x8] ;  /* 0x0000080001de7983 */ /* 0x000ee40000300800 */
[----:B------:R-:W-:-:S04]  /*71f0*/  FMUL R6, R6, R16 ;  /* 0x0000001006067220 */ /* 0x000fc80000400000 */
[----:B--2---:R-:W-:-:S05]  /*7200*/  FFMA R6, R7, R2, R6 ;  /* 0x0000000207067223 */ /* 0x004fca0000000006 */
[----:B------:R-:W-:-:S05]  /*7210*/  F2FP.F16.F32.PACK_AB R6, RZ, R6 ;  /* 0x00000006ff06723e */ /* 0x000fca00000000ff */
[----:B------:R1:W-:Y:S01]  /*7220*/  @P1 STG.E.U16 desc[UR44][R4.64+0x2], R6 ;  /* 0x0000020604001986 */ /* 0x0003e2000c10152c */
[----:B------:R-:W-:-:S04]  /*7230*/  ISETP.GT.AND P1, PT, R3, 0x8, PT ;  /* 0x000000080300780c */ /* 0x000fc80003f24270 */
[----:B------:R-:W-:Y:S01]  /*7240*/  ISETP.GT.AND P2, PT, R0, RZ, P1 ;  /* 0x000000ff0000720c */ /* 0x000fe20000f44270 */
[----:B-1----:R-:W-:-:S05]  /*7250*/  IMAD.WIDE.U32 R6, R220, R14, R218 ;  /* 0x0000000edc067225 */ /* 0x002fca00078e00da */
[----:B------:R-:W-:Y:S02]  /*7260*/  IADD3 R221, R221, R7, RZ ;  /* 0x00000007dddd7210 */ /* 0x000fe40007ffe0ff */
[----:B------:R-:W-:-:S05]  /*7270*/  IADD3 R7, P3, R216, R6, RZ ;  /* 0x00000006d8077210 */ /* 0x000fca0007f7e0ff */
[----:B------:R-:W-:Y:S01]  /*7280*/  IMAD.X R9, R221, 0x1, R21, P3 ;  /* 0x00000001dd097824 */ /* 0x000fe200018e0615 */
[----:B------:R-:W-:-:S04]  /*7290*/  LEA R8, P3, R7, R12, 0x1 ;  /* 0x0000000c07087211 */ /* 0x000fc800078608ff */
[----:B------:R-:W-:-:S05]  /*72a0*/  LEA.HI.X R9, R7, R13, R9, 0x1, P3 ;  /* 0x0000000d07097211 */ /* 0x000fca00018f0c09 */
[----:B------:R1:W2:Y:S01]  /*72b0*/  @P2 LDG.E.LTC128B.U16 R223, desc[UR44][R8.64] ;  /* 0x0000002c08df2981 */ /* 0x0002a2000c1e1520 */
[----:B------:R-:W-:Y:S01]  /*72c0*/  IADD3 R6, P3, R18, R6, RZ ;  /* 0x0000000612067210 */ /* 0x000fe20007f7e0ff */
[----:B------:R-:W-:Y:S01]  /*72d0*/  BSSY B1, `(.L_x_36) ;  /* 0x0000016000017945 */ /* 0x000fe20003800000 */
[----:B------:R-:W-:-:S03]  /*72e0*/  ISETP.GT.AND P4, PT, R0, 0x1, P1 ;  /* 0x000000010000780c */ /* 0x000fc60000f84270 */
[----:B------:R-:W-:Y:S02]  /*72f0*/  IMAD.X R7, R19, 0x1, R221, P3 ;  /* 0x0000000113077824 */ /* 0x000fe400018e06dd */
[----:B------:R-:W-:Y:S02]  /*7300*/  IMAD.U32 R221, RZ, RZ, UR9 ;  /* 0x00000009ffdd7e24 */ /* 0x000fe4000f8e00ff */
[----:B------:R-:W-:-:S04]  /*7310*/  IMAD.WIDE.U32 R6, R22, UR42, R6 ;  /* 0x0000002a16067c25 */ /* 0x000fc8000f8e0006 */
[----:B------:R-:W-:Y:S01]  /*7320*/  IMAD.IADD R7, R23, 0x1, R7 ;  /* 0x0000000117077824 */ /* 0x000fe200078e0207 */
[----:B-1----:R-:W-:-:S04]  /*7330*/  LEA R8, P3, R6, R12, 0x1 ;  /* 0x0000000c06087211 */ /* 0x002fc800078608ff */
[----:B------:R-:W-:Y:S01]  /*7340*/  LEA.HI.X R9, R6, R13, R7, 0x1, P3 ;  /* 0x0000000d06097211 */ /* 0x000fe200018f0c07 */
[----:B--2---:R-:W-:-:S05]  /*7350*/  HADD2.F32 R6, -RZ, R223.H0_H0 ;  /* 0x200000dfff067230 */ /* 0x004fca0000004100 */
[----:B------:R-:W-:-:S04]  /*7360*/  FMUL R6, R6, R16 ;  /* 0x0000001006067220 */ /* 0x000fc80000400000 */
[----:B---3--:R-:W-:Y:S01]  /*7370*/  FFMA R7, R222, R2, R6 ;  /* 0x00000002de077223 */ /* 0x008fe20000000006 */
[----:B------:R-:W-:Y:S01]  /*7380*/  MOV R222, UR8 ;  /* 0x0000000800de7c02 */ /* 0x000fe20008000f00 */
[----:B------:R-:W-:-:S03]  /*7390*/  IMAD.U32 R6, RZ, RZ, UR8 ;  /* 0x00000008ff067e24 */ /* 0x000fc6000f8e00ff */
[----:B------:R-:W-:Y:S01]  /*73a0*/  F2FP.F16.F32.PACK_AB R7, RZ, R7 ;  /* 0x00000007ff07723e */ /* 0x000fe200000000ff */
[----:B------:R-:W-:Y:S01]  /*73b0*/  IMAD.SHL.U32 R222, R222, 0x10, RZ ;  /* 0x00000010dede7824 */ /* 0x000fe200078e00ff */
[----:B------:R-:W-:Y:S02]  /*73c0*/  SHF.L.U64.HI R221, R6, 0x4, R221 ;  /* 0x0000000406dd7819 */ /* 0x000fe400000102dd */
[----:B------:R-:W-:Y:S02]  /*73d0*/  PRMT R224, R7, 0x7610, R224 ;  /* 0x0000761007e07816 */ /* 0x000fe400000000e0 */
[----:B------:R-:W-:-:S04]  /*73e0*/  IADD3 R6, P3, R222, R4, RZ ;  /* 0x00000004de067210 */ /* 0x000fc80007f7e0ff */
[----:B------:R-:W-:-:S05]  /*73f0*/  IADD3.X R7, R221, R5, RZ, P3, !PT ;  /* 0x00000005dd077210 */ /* 0x000fca0001ffe4ff */
[----:B------:R1:W-:Y:S01]  /*7400*/  @P2 STG.E.U16 desc[UR44][R6.64], R224 ;  /* 0x000000e006002986 */ /* 0x0003e2000c10152c */
[----:B------:R-:W-:Y:S05]  /*7410*/  @!P4 BRA `(.L_x_37) ;  /* 0x000000000004c947 */ /* 0x000fea0003800000 */
[----:B------:R2:W5:Y:S02]  /*7420*/  LDG.E.LTC128B.U16 R223, desc[UR44][R8.64+0x2] ;  /* 0x0000022c08df7981 */ /* 0x000564000c1e1520 */
.L_x_37:
[----:B------:R-:W-:Y:S05]  /*7430*/  BSYNC B1 ;  /* 0x0000000000017941 */ /* 0x000fea0003800000 */
.L_x_36:
[----:B------:R-:W3:Y:S01]  /*7440*/  LDL.LU R225, [R1+0xc] ;  /* 0x00000c0001e17983 */ /* 0x000ee20000300800 */
[----:B-1---5:R-:W-:Y:S01]  /*7450*/  HADD2.F32 R224, -RZ, R223.H0_H0 ;  /* 0x200000dfffe07230 */ /* 0x022fe20000004100 */
[----:B------:R-:W-:Y:S01]  /*7460*/  ISETP.GT.AND P2, PT, R0, 0x8, P0 ;  /* 0x000000080000780c */ /* 0x000fe20000744270 */
[----:B------:R-:W-:Y:S03]  /*7470*/  BSSY B1, `(.L_x_38) ;  /* 0x0000007000017945 */ /* 0x000fe60003800000 */
[----:B------:R-:W-:-:S04]  /*7480*/  FMUL R224, R224, R16 ;  /* 0x00000010e0e07220 */ /* 0x000fc80000400000 */
[----:B---3--:R-:W-:-:S05]  /*7490*/  FFMA R224, R225, R2, R224 ;  /* 0x00000002e1e07223 */ /* 0x008fca00000000e0 */
[----:B------:R-:W-:-:S05]  /*74a0*/  F2FP.F16.F32.PACK_AB R224, RZ, R224 ;  /* 0x000000e0ffe0723e */ /* 0x000fca00000000ff */
[----:B------:R1:W-:Y:S01]  /*74b0*/  @P4 STG.E.U16 desc[UR44][R6.64+0x2], R224 ;  /* 0x000002e006004986 */ /* 0x0003e2000c10152c */
[----:B------:R-:W-:Y:S05]  /*74c0*/  @!P2 BRA `(.L_x_39) ;  /* 0x000000000004a947 */ /* 0x000fea0003800000 */
[----:B------:R3:W5:Y:S02]  /*74d0*/  LDG.E.LTC128B.U16 R223, desc[UR44][R10.64+0x10] ;  /* 0x0000102c0adf7981 */ /* 0x000764000c1e1520 */
.L_x_39:
[----:B------:R-:W-:Y:S05]  /*74e0*/  BSYNC B1 ;  /* 0x0000000000017941 */ /* 0x000fea0003800000 */
.L_x_38:
[----:B------:R-:W4:Y:S01]  /*74f0*/  LDL.LU R225, [R1+0x10] ;  /* 0x0000100001e17983 */ /* 0x000f220000300800 */
[----:B-1---5:R-:W-:Y:S01]  /*7500*/  HADD2.F32 R224, -RZ, R223.H0_H0 ;  /* 0x200000dfffe07230 */ /* 0x022fe20000004100 */
[----:B------:R-:W-:Y:S01]  /*7510*/  ISETP.GT.AND P3, PT, R0, 0x9, P0 ;  /* 0x000000090000780c */ /* 0x000fe20000764270 */
[----:B------:R-:W-:Y:S03]  /*7520*/  BSSY B1, `(.L_x_40) ;  /* 0x0000007000017945 */ /* 0x000fe60003800000 */
[----:B------:R-:W-:-:S04]  /*7530*/  FMUL R224, R224, R16 ;  /* 0x00000010e0e07220 */ /* 0x000fc80000400000 */
[----:B----4-:R-:W-:-:S05]  /*7540*/  FFMA R224, R225, R2, R224 ;  /* 0x00000002e1e07223 */ /* 0x010fca00000000e0 */
[----:B------:R-:W-:-:S05]  /*7550*/  F2FP.F16.F32.PACK_AB R224, RZ, R224 ;  /* 0x000000e0ffe0723e */ /* 0x000fca00000000ff */
[----:B------:R1:W-:Y:S01]  /*7560*/  @P2 STG.E.U16 desc[UR44][R4.64+0x10], R224 ;  /* 0x000010e004002986 */ /* 0x0003e2000c10152c */
[----:B------:R-:W-:Y:S05]  /*7570*/  @!P3 BRA `(.L_x_41) ;  /* 0x000000000004b947 */ /* 0x000fea0003800000 */
[----:B------:R4:W5:Y:S02]  /*7580*/  LDG.E.LTC128B.U16 R223, desc[UR44][R10.64+0x12] ;  /* 0x0000122c0adf7981 */ /* 0x000964000c1e1520 */
.L_x_41:
[----:B------:R-:W-:Y:S05]  /*7590*/  BSYNC B1 ;  /* 0x0000000000017941 */ /* 0x000fea0003800000 */
.L_x_40:
[----:B------:R-:W2:Y:S01]  /*75a0*/  LDL.LU R225, [R1+0x14] ;  /* 0x0000140001e17983 */ /* 0x000ea20000300800 */
[----:B-1---5:R-:W-:Y:S01]  /*75b0*/  HADD2.F32 R224, -RZ, R223.H0_H0 ;  /* 0x200000dfffe07230 */ /* 0x022fe20000004100 */
[----:B------:R-:W-:Y:S01]  /*75c0*/  ISETP.GT.AND P2, PT, R0, 0x8, P1 ;  /* 0x000000080000780c */ /* 0x000fe20000f44270 */
[----:B------:R-:W-:Y:S03]  /*75d0*/  BSSY B1, `(.L_x_42) ;  /* 0x0000007000017945 */ /* 0x000fe60003800000 */
[----:B------:R-:W-:-:S04]  /*75e0*/  FMUL R224, R224, R16 ;  /* 0x00000010e0e07220 */ /* 0x000fc80000400000 */
[----:B--2---:R-:W-:-:S05]  /*75f0*/  FFMA R224, R225, R2, R224 ;  /* 0x00000002e1e07223 */ /* 0x004fca00000000e0 */
[----:B------:R-:W-:-:S05]  /*7600*/  F2FP.F16.F32.PACK_AB R224, RZ, R224 ;  /* 0x000000e0ffe0723e */ /* 0x000fca00000000ff */
[----:B------:R1:W-:Y:S01]  /*7610*/  @P3 STG.E.U16 desc[UR44][R4.64+0x12], R224 ;  /* 0x000012e004003986 */ /* 0x0003e2000c10152c */
[----:B------:R-:W-:Y:S05]  /*7620*/  @!P2 BRA `(.L_x_43) ;  /* 0x000000000004a947 */ /* 0x000fea0003800000 */
[----:B------:R2:W5:Y:S02]  /*7630*/  LDG.E.LTC128B.U16 R223, desc[UR44][R8.64+0x10] ;  /* 0x0000102c08df7981 */ /* 0x000564000c1e1520 */
.L_x_43:
[----:B------:R-:W-:Y:S05]  /*7640*/  BSYNC B1 ;  /* 0x0000000000017941 */ /* 0x000fea0003800000 */
.L_x_42:
        /* <DEDUP_REMOVED lines=10> */
.L_x_45:
[----:B------:R-:W-:Y:S05]  /*76f0*/  BSYNC B1 ;  /* 0x0000000000017941 */ /* 0x000fea0003800000 */
.L_x_44:
        /* <DEDUP_REMOVED lines=10> */
.L_x_47:
[----:B------:R-:W-:Y:S05]  /*77a0*/  BSYNC B1 ;  /* 0x0000000000017941 */ /* 0x000fea0003800000 */
.L_x_46:
        /* <DEDUP_REMOVED lines=10> */
.L_x_49:
[----:B------:R-:W-:Y:S05]  /*7850*/  BSYNC B1 ;  /* 0x0000000000017941 */ /* 0x000fea0003800000 */
.L_x_48:
        /* <DEDUP_REMOVED lines=10> */
.L_x_51:
[----:B------:R-:W-:Y:S05]  /*7900*/  BSYNC B1 ;  /* 0x0000000000017941 */ /* 0x000fea0003800000 */
.L_x_50:
        /* <DEDUP_REMOVED lines=10> */
.L_x_53:
[----:B------:R-:W-:Y:S05]  /*79b0*/  BSYNC B1 ;  /* 0x0000000000017941 */ /* 0x000fea0003800000 */
.L_x_52:
        /* <DEDUP_REMOVED lines=10> */
.L_x_55:
[----:B------:R-:W-:Y:S05]  /*7a60*/  BSYNC B1 ;  /* 0x0000000000017941 */ /* 0x000fea0003800000 */
.L_x_54:
        /* <DEDUP_REMOVED lines=10> */
.L_x_57:
[----:B------:R-:W-:Y:S05]  /*7b10*/  BSYNC B1 ;  /* 0x0000000000017941 */ /* 0x000fea0003800000 */
.L_x_56:
        /* <DEDUP_REMOVED lines=10> */
.L_x_59:
[----:B------:R-:W-:Y:S05]  /*7bc0*/  BSYNC B1 ;  /* 0x0000000000017941 */ /* 0x000fea0003800000 */
.L_x_58:
        /* <DEDUP_REMOVED lines=10> */
.L_x_61:
[----:B------:R-:W-:Y:S05]  /*7c70*/  BSYNC B1 ;  /* 0x0000000000017941 */ /* 0x000fea0003800000 */
.L_x_60:
        /* <DEDUP_REMOVED lines=10> */
.L_x_63:
[----:B------:R-:W-:Y:S05]  /*7d20*/  BSYNC B1 ;  /* 0x0000000000017941 */ /* 0x000fea0003800000 */
.L_x_62:
        /* <DEDUP_REMOVED lines=10> */
.L_x_65:
[----:B------:R-:W-:Y:S05]  /*7dd0*/  BSYNC B1 ;  /* 0x0000000000017941 */ /* 0x000fea0003800000 */
.L_x_64:
        /* <DEDUP_REMOVED lines=10> */
.L_x_67:
[----:B------:R-:W-:Y:S05]  /*7e80*/  BSYNC B1 ;  /* 0x0000000000017941 */ /* 0x000fea0003800000 */
.L_x_66:
        /* <DEDUP_REMOVED lines=10> */
.L_x_69:
[----:B------:R-:W-:Y:S05]  /*7f30*/  BSYNC B1 ;  /* 0x0000000000017941 */ /* 0x000fea0003800000 */
.L_x_68:
        /* <DEDUP_REMOVED lines=10> */
.L_x_71:
[----:B------:R-:W-:Y:S05]  /*7fe0*/  BSYNC B1 ;  /* 0x0000000000017941 */ /* 0x000fea0003800000 */
.L_x_70:
        /* <DEDUP_REMOVED lines=10> */
.L_x_73:
[----:B------:R-:W-:Y:S05]  /*8090*/  BSYNC B1 ;  /* 0x0000000000017941 */ /* 0x000fea0003800000 */
.L_x_72:
        /* <DEDUP_REMOVED lines=10> */
.L_x_75:
[----:B------:R-:W-:Y:S05]  /*8140*/  BSYNC B1 ;  /* 0x0000000000017941 */ /* 0x000fea0003800000 */
.L_x_74:
        /* <DEDUP_REMOVED lines=10> */
.L_x_77:
[----:B------:R-:W-:Y:S05]  /*81f0*/  BSYNC B1 ;  /* 0x0000000000017941 */ /* 0x000fea0003800000 */
.L_x_76:
        /* <DEDUP_REMOVED lines=10> */
.L_x_79:
[----:B------:R-:W-:Y:S05]  /*82a0*/  BSYNC B1 ;  /* 0x0000000000017941 */ /* 0x000fea0003800000 */
.L_x_78:
        /* <DEDUP_REMOVED lines=10> */
.L_x_81:
[----:B------:R-:W-:Y:S05]  /*8350*/  BSYNC B1 ;  /* 0x0000000000017941 */ /* 0x000fea0003800000 */
.L_x_80:
        /* <DEDUP_REMOVED lines=10> */
.L_x_83:
[----:B------:R-:W-:Y:S05]  /*8400*/  BSYNC B1 ;  /* 0x0000000000017941 */ /* 0x000fea0003800000 */
.L_x_82:
        /* <DEDUP_REMOVED lines=10> */
.L_x_85:
[----:B------:R-:W-:Y:S05]  /*84b0*/  BSYNC B1 ;  /* 0x0000000000017941 */ /* 0x000fea0003800000 */
.L_x_84:
        /* <DEDUP_REMOVED lines=10> */
.L_x_87:
[----:B------:R-:W-:Y:S05]  /*8560*/  BSYNC B1 ;  /* 0x0000000000017941 */ /* 0x000fea0003800000 */
.L_x_86:
        /* <DEDUP_REMOVED lines=10> */
.L_x_89:
[----:B------:R-:W-:Y:S05]  /*8610*/  BSYNC B1 ;  /* 0x0000000000017941 */ /* 0x000fea0003800000 */
.L_x_88:
        /* <DEDUP_REMOVED lines=10> */
.L_x_91:
[----:B------:R-:W-:Y:S05]  /*86c0*/  BSYNC B1 ;  /* 0x0000000000017941 */ /* 0x000fea0003800000 */
.L_x_90:
        /* <DEDUP_REMOVED lines=10> */
.L_x_93:
[----:B------:R-:W-:Y:S05]  /*8770*/  BSYNC B1 ;  /* 0x0000000000017941 */ /* 0x000fea0003800000 */
.L_x_92:
        /* <DEDUP_REMOVED lines=10> */
.L_x_95:
[----:B------:R-:W-:Y:S05]  /*8820*/  BSYNC B1 ;  /* 0x0000000000017941 */ /* 0x000fea0003800000 */
.L_x_94:
        /* <DEDUP_REMOVED lines=10> */
.L_x_97:
[----:B------:R-:W-:Y:S05]  /*88d0*/  BSYNC B1 ;  /* 0x0000000000017941 */ /* 0x000fea0003800000 */
.L_x_96:
        /* <DEDUP_REMOVED lines=10> */
.L_x_99:
[----:B------:R-:W-:Y:S05]  /*8980*/  BSYNC B1 ;  /* 0x0000000000017941 */ /* 0x000fea0003800000 */
.L_x_98:
        /* <DEDUP_REMOVED lines=10> */
.L_x_101:
[----:B------:R-:W-:Y:S05]  /*8a30*/  BSYNC B1 ;  /* 0x0000000000017941 */ /* 0x000fea0003800000 */
.L_x_100:
        /* <DEDUP_REMOVED lines=10> */
.L_x_103:
[----:B------:R-:W-:Y:S05]  /*8ae0*/  BSYNC B1 ;  /* 0x0000000000017941 */ /* 0x000fea0003800000 */
.L_x_102:
        /* <DEDUP_REMOVED lines=10> */
.L_x_105:
[----:B------:R-:W-:Y:S05]  /*8b90*/  BSYNC B1 ;  /* 0x0000000000017941 */ /* 0x000fea0003800000 */
.L_x_104:
        /* <DEDUP_REMOVED lines=10> */
.L_x_107:
[----:B------:R-:W-:Y:S05]  /*8c40*/  BSYNC B1 ;  /* 0x0000000000017941 */ /* 0x000fea0003800000 */
.L_x_106:
        /* <DEDUP_REMOVED lines=10> */
.L_x_109:
[----:B------:R-:W-:Y:S05]  /*8cf0*/  BSYNC B1 ;  /* 0x0000000000017941 */ /* 0x000fea0003800000 */
.L_x_108:
        /* <DEDUP_REMOVED lines=10> */
.L_x_111:
[----:B------:R-:W-:Y:S05]  /*8da0*/  BSYNC B1 ;  /* 0x0000000000017941 */ /* 0x000fea0003800000 */
.L_x_110:
        /* <DEDUP_REMOVED lines=10> */
.L_x_113:
[----:B------:R-:W-:Y:S05]  /*8e50*/  BSYNC B1 ;  /* 0x0000000000017941 */ /* 0x000fea0003800000 */
.L_x_112:
        /* <DEDUP_REMOVED lines=10> */
.L_x_115:
[----:B------:R-:W-:Y:S05]  /*8f00*/  BSYNC B1 ;  /* 0x0000000000017941 */ /* 0x000fea0003800000 */
.L_x_114:
        /* <DEDUP_REMOVED lines=10> */
.L_x_117:
[----:B------:R-:W-:Y:S05]  /*8fb0*/  BSYNC B1 ;  /* 0x0000000000017941 */ /* 0x000fea0003800000 */
.L_x_116:
        /* <DEDUP_REMOVED lines=10> */
.L_x_119:
[----:B------:R-:W-:Y:S05]  /*9060*/  BSYNC B1 ;  /* 0x0000000000017941 */ /* 0x000fea0003800000 */
.L_x_118:
        /* <DEDUP_REMOVED lines=10> */
.L_x_121:
[----:B------:R-:W-:Y:S05]  /*9110*/  BSYNC B1 ;  /* 0x0000000000017941 */ /* 0x000fea0003800000 */
.L_x_120:
        /* <DEDUP_REMOVED lines=10> */
.L_x_123:
[----:B------:R-:W-:Y:S05]  /*91c0*/  BSYNC B1 ;  /* 0x0000000000017941 */ /* 0x000fea0003800000 */
.L_x_122:
        /* <DEDUP_REMOVED lines=10> */
.L_x_125:
[----:B------:R-:W-:Y:S05]  /*9270*/  BSYNC B1 ;  /* 0x0000000000017941 */ /* 0x000fea0003800000 */
.L_x_124:
        /* <DEDUP_REMOVED lines=10> */
.L_x_127:
[----:B------:R-:W-:Y:S05]  /*9320*/  BSYNC B1 ;  /* 0x0000000000017941 */ /* 0x000fea0003800000 */
.L_x_126:
        /* <DEDUP_REMOVED lines=10> */
.L_x_129:
[----:B------:R-:W-:Y:S05]  /*93d0*/  BSYNC B1 ;  /* 0x0000000000017941 */ /* 0x000fea0003800000 */
.L_x_128:
        /* <DEDUP_REMOVED lines=10> */
.L_x_131:
[----:B------:R-:W-:Y:S05]  /*9480*/  BSYNC B1 ;  /* 0x0000000000017941 */ /* 0x000fea0003800000 */
.L_x_130:
        /* <DEDUP_REMOVED lines=10> */
.L_x_133:
[----:B------:R-:W-:Y:S05]  /*9530*/  BSYNC B1 ;  /* 0x0000000000017941 */ /* 0x000fea0003800000 */
.L_x_132:
        /* <DEDUP_REMOVED lines=10> */
.L_x_135:
[----:B------:R-:W-:Y:S05]  /*95e0*/  BSYNC B1 ;  /* 0x0000000000017941 */ /* 0x000fea0003800000 */
.L_x_134:
        /* <DEDUP_REMOVED lines=10> */
.L_x_137:
[----:B------:R-:W-:Y:S05]  /*9690*/  BSYNC B1 ;  /* 0x0000000000017941 */ /* 0x000fea0003800000 */
.L_x_136:
        /* <DEDUP_REMOVED lines=10> */
.L_x_139:
[----:B------:R-:W-:Y:S05]  /*9740*/  BSYNC B1 ;  /* 0x0000000000017941 */ /* 0x000fea0003800000 */
.L_x_138:
        /* <DEDUP_REMOVED lines=10> */
.L_x_141:
[----:B------:R-:W-:Y:S05]  /*97f0*/  BSYNC B1 ;  /* 0x0000000000017941 */ /* 0x000fea0003800000 */
.L_x_140:
[----:B------:R-:W2:Y:S01]  /*9800*/  LDL.LU R226, [R1+0xdc] ;  /* 0x0000dc0001e27983 */ /* 0x000ea20000300800 */
[----:B-----5:R-:W-:Y:S01]  /*9810*/  HADD2.F32 R225, -RZ, R223.H0_H0 ;  /* 0x200000dfffe17230 */ /* 0x020fe20000004100 */
[----:B------:R-:W-:Y:S01]  /*9820*/  ISETP.GT.AND P2, PT, R0, 0x70, P0 ;  /* 0x000000700000780c */ /* 0x000fe20000744270 */
[----:B------:R-:W-:Y:S03]  /*9830*/  BSSY B1, `(.L_x_142) ;  /* 0x0000007000017945 */ /* 0x000fe60003800000 */
[----:B------:R-:W-:-:S04]  /*9840*/  FMUL R225, R225, R16 ;  /* 0x00000010e1e17220 */ /* 0x000fc80000400000 */
[----:B--2---:R-:W-:-:S05]  /*9850*/  FFMA R225, R226, R2, R225 ;  /* 0x00000002e2e17223 */ /* 0x004fca00000000e1 */
[----:B-1----:R-:W-:-:S05]  /*9860*/  F2FP.F16.F32.PACK_AB R224, RZ, R225 ;  /* 0x000000e1ffe0723e */ /* 0x002fca00000000ff */
[----:B------:R1:W-:Y:S01]  /*9870*/  @P3 STG.E.U16 desc[UR44][R6.64+0xd2], R224 ;  /* 0x0000d2e006003986 */ /* 0x0003e2000c10152c */
[----:B------:R-:W-:Y:S05]  /*9880*/  @!P2 BRA `(.L_x_143) ;  /* 0x000000000004a947 */ /* 0x000fea0003800000 */
[----:B------:R2:W5:Y:S02]  /*9890*/  LDG.E.LTC128B.U16 R223, desc[UR44][R10.64+0xe0] ;  /* 0x0000e02c0adf7981 */ /* 0x000564000c1e1520 */
.L_x_143:
[----:B------:R-:W-:Y:S05]  /*98a0*/  BSYNC B1 ;  /* 0x0000000000017941 */ /* 0x000fea0003800000 */
.L_x_142:
[----:B------:R-:W3:Y:S01]  /*98b0*/  LDL.LU R226, [R1+0xe0] ;  /* 0x0000e00001e27983 */ /* 0x000ee20000300800 */
[----:B-----5:R-:W-:Y:S01]  /*98c0*/  HADD2.F32 R225, -RZ, R223.H0_H0 ;  /* 0x200000dfffe17230 */ /* 0x020fe20000004100 */
[----:B------:R-:W-:Y:S01]  /*98d0*/  ISETP.GT.AND P3, PT, R0, 0x71, P0 ;  /* 0x000000710000780c */ /* 0x000fe20000764270 */
[----:B------:R-:W-:Y:S03]  /*98e0*/  BSSY B1, `(.L_x_144) ;  /* 0x0000007000017945 */ /* 0x000fe60003800000 */
[----:B------:R-:W-:-:S04]  /*98f0*/  FMUL R225, R225, R16 ;  /* 0x00000010e1e17220 */ /* 0x000fc80000400000 */
[----:B---3--:R-:W-:-:S05]  /*9900*/  FFMA R225, R226, R2, R225 ;  /* 0x00000002e2e17223 */ /* 0x008fca00000000e1 */
[----:B-1----:R-:W-:-:S05]  /*9910*/  F2FP.F16.F32.PACK_AB R224, RZ, R225 ;  /* 0x000000e1ffe0723e */ /* 0x002fca00000000ff */
[----:B------:R1:W-:Y:S01]  /*9920*/  @P2 STG.E.U16 desc[UR44][R4.64+0xe0], R224 ;  /* 0x0000e0e004002986 */ /* 0x0003e2000c10152c */
[----:B------:R-:W-:Y:S05]  /*9930*/  @!P3 BRA `(.L_x_145) ;  /* 0x000000000004b947 */ /* 0x000fea0003800000 */
[----:B------:R3:W5:Y:S02]  /*9940*/  LDG.E.LTC128B.U16 R223, desc[UR44][R10.64+0xe2] ;  /* 0x0000e22c0adf7981 */ /* 0x000764000c1e1520 */
.L_x_145:
[----:B------:R-:W-:Y:S05]  /*9950*/  BSYNC B1 ;  /* 0x0000000000017941 */ /* 0x000fea0003800000 */
.L_x_144:
[----:B-1----:R-:W2:Y:S01]  /*9960*/  LDL.LU R224, [R1+0xe4] ;  /* 0x0000e40001e07983 */ /* 0x002ea20000300800 */
[----:B-----5:R-:W-:Y:S01]  /*9970*/  HADD2.F32 R225, -RZ, R223.H0_H0 ;  /* 0x200000dfffe17230 */ /* 0x020fe20000004100 */
        /* <DEDUP_REMOVED lines=8> */
.L_x_147:
[----:B------:R-:W-:Y:S05]  /*9a00*/  BSYNC B1 ;  /* 0x0000000000017941 */ /* 0x000fea0003800000 */
.L_x_146:
        /* <DEDUP_REMOVED lines=10> */
.L_x_149:
[----:B------:R-:W-:Y:S05]  /*9ab0*/  BSYNC B1 ;  /* 0x0000000000017941 */ /* 0x000fea0003800000 */
.L_x_148:
        /* <DEDUP_REMOVED lines=10> */
.L_x_151:
[----:B------:R-:W-:Y:S05]  /*9b60*/  BSYNC B1 ;  /* 0x0000000000017941 */ /* 0x000fea0003800000 */
.L_x_150:
        /* <DEDUP_REMOVED lines=10> */
.L_x_153:
[----:B------:R-:W-:Y:S05]  /*9c10*/  BSYNC B1 ;  /* 0x0000000000017941 */ /* 0x000fea0003800000 */
.L_x_152:
[----:B0-234-:R-:W2:Y:S01]  /*9c20*/  LDL.LU R10, [R1+0xf4] ;  /* 0x0000f400010a7983 */ /* 0x01dea20000300800 */
        /* <DEDUP_REMOVED lines=9> */
.L_x_155:
[----:B------:R-:W-:Y:S05]  /*9cc0*/  BSYNC B1 ;  /* 0x0000000000017941 */ /* 0x000fea0003800000 */
.L_x_154:
[----:B------:R-:W3:Y:S01]  /*9cd0*/  LDL.LU R10, [R1+0xf8] ;  /* 0x0000f800010a7983 */ /* 0x000ee20000300800 */
[----:B0----5:R-:W-:Y:S01]  /*9ce0*/  HADD2.F32 R11, -RZ, R223.H0_H0 ;  /* 0x200000dfff0b7230 */ /* 0x021fe20000004100 */
[----:B------:R-:W-:Y:S01]  /*9cf0*/  ISETP.GT.AND P1, PT, R0, 0x79, P1 ;  /* 0x000000790000780c */ /* 0x000fe20000f24270 */
[----:B------:R-:W-:Y:S01]  /*9d00*/  BSSY B1, `(.L_x_156) ;  /* 0x0000009000017945 */ /* 0x000fe20003800000 */
[----:B------:R-:W-:Y:S02]  /*9d10*/  IADD3 R224, P0, R220, 0x80, RZ ;  /* 0x00000080dce07810 */ /* 0x000fe40007f1e0ff */
[----:B------:R-:W-:-:S03]  /*9d20*/  FMUL R11, R11, R16 ;  /* 0x000000100b0b7220 */ /* 0x000fc60000400000 */
[----:B-1----:R-:W-:Y:S02]  /*9d30*/  IMAD.X R225, RZ, RZ, UR7, P0 ;  /* 0x00000007ffe17e24 */ /* 0x002fe400080e06ff */
[----:B---3--:R-:W-:-:S05]  /*9d40*/  FFMA R11, R10, R2, R11 ;  /* 0x000000020a0b7223 */ /* 0x008fca000000000b */
[----:B------:R-:W-:-:S05]  /*9d50*/  F2FP.F16.F32.PACK_AB R11, RZ, R11 ;  /* 0x0000000bff0b723e */ /* 0x000fca00000000ff */
[----:B------:R0:W-:Y:S01]  /*9d60*/  @P2 STG.E.U16 desc[UR44][R6.64+0xf0], R11 ;  /* 0x0000f00b06002986 */ /* 0x0001e2000c10152c */
[----:B------:R-:W-:Y:S05]  /*9d70*/  @!P1 BRA `(.L_x_157) ;  /* 0x0000000000049947 */ /* 0x000fea0003800000 */
[----:B------:R1:W5:Y:S02]  /*9d80*/  LDG.E.LTC128B.U16 R223, desc[UR44][R8.64+0xf2] ;  /* 0x0000f22c08df7981 */ /* 0x000364000c1e1520 */
.L_x_157:
[----:B------:R-:W-:Y:S05]  /*9d90*/  BSYNC B1 ;  /* 0x0000000000017941 */ /* 0x000fea0003800000 */
.L_x_156:
[----:B------:R-:W3:Y:S01]  /*9da0*/  LDL.LU R10, [R1+0xfc] ;  /* 0x0000fc00010a7983 */ /* 0x000ee20000300800 */
[----:B-12--5:R-:W-:Y:S01]  /*9db0*/  HADD2.F32 R9, -RZ, R223.H0_H0 ;  /* 0x200000dfff097230 */ /* 0x026fe20000004100 */
[----:B------:R-:W-:Y:S01]  /*9dc0*/  ISETP.GT.AND P0, PT, R3, 0x80, PT ;  /* 0x000000800300780c */ /* 0x000fe20003f04270 */
[----:B------:R-:W-:-:S03]  /*9dd0*/  IMAD R225, R225, R14, RZ ;  /* 0x0000000ee1e17224 */ /* 0x000fc600078e02ff */
[----:B0-----:R-:W-:Y:S01]  /*9de0*/  FMUL R11, R9, R16 ;  /* 0x00000010090b7220 */ /* 0x001fe20000400000 */
[----:B------:R-:W-:Y:S01]  /*9df0*/  IMAD R225, R224, R15, R225 ;  /* 0x0000000fe0e17224 */ /* 0x000fe200078e02e1 */
[----:B------:R-:W-:Y:S01]  /*9e00*/  ISETP.GT.AND P4, PT, R0, RZ, P0 ;  /* 0x000000ff0000720c */ /* 0x000fe20000784270 */
[----:B------:R-:W-:-:S04]  /*9e10*/  IMAD.WIDE.U32 R8, R224, R14, R20 ;  /* 0x0000000ee0087225 */ /* 0x000fc800078e0014 */
[----:B------:R-:W-:Y:S02]  /*9e20*/  IMAD.IADD R9, R9, 0x1, R225 ;  /* 0x0000000109097824 */ /* 0x000fe400078e02e1 */
[----:B---3--:R-:W-:Y:S01]  /*9e30*/  FFMA R11, R10, R2, R11 ;  /* 0x000000020a0b7223 */ /* 0x008fe2000000000b */
[----:B------:R-:W-:-:S04]  /*9e40*/  LEA R10, P2, R8, R12, 0x1 ;  /* 0x0000000c080a7211 */ /* 0x000fc800078408ff */
[----:B------:R-:W-:Y:S02]  /*9e50*/  F2FP.F16.F32.PACK_AB R226, RZ, R11 ;  /* 0x0000000bffe2723e */ /* 0x000fe400000000ff */
[----:B------:R-:W-:Y:S02]  /*9e60*/  LEA.HI.X R11, R8, R13, R9, 0x1, P2 ;  /* 0x0000000d080b7211 */ /* 0x000fe400010f0c09 */
[----:B------:R-:W-:-:S05]  /*9e70*/  PRMT R8, R226, 0x7610, R8 ;  /* 0x00007610e2087816 */ /* 0x000fca0000000008 */
[----:B------:R0:W-:Y:S04]  /*9e80*/  @P1 STG.E.U16 desc[UR44][R6.64+0xf2], R8 ;  /* 0x0000f20806001986 */ /* 0x0001e8000c10152c */
[----:B------:R1:W2:Y:S01]  /*9e90*/  @P4 LDG.E.LTC128B.U16 R223, desc[UR44][R10.64] ;  /* 0x0000002c0adf4981 */ /* 0x0002a2000c1e1520 */
[----:B------:R-:W-:Y:S01]  /*9ea0*/  MOV R227, UR8 ;  /* 0x0000000800e37c02 */ /* 0x000fe20008000f00 */
[----:B------:R-:W-:Y:S01]  /*9eb0*/  IMAD.U32 R226, RZ, RZ, UR8 ;  /* 0x00000008ffe27e24 */ /* 0x000fe2000f8e00ff */
[----:B------:R-:W-:Y:S01]  /*9ec0*/  ISETP.GT.AND P2, PT, R0, 0x1, P0 ;  /* 0x000000010000780c */ /* 0x000fe20000744270 */
[----:B------:R-:W-:Y:S01]  /*9ed0*/  IMAD.U32 R229, RZ, RZ, UR9 ;  /* 0x00000009ffe57e24 */ /* 0x000fe2000f8e00ff */
[----:B------:R-:W-:Y:S01]  /*9ee0*/  BSSY B1, `(.L_x_158) ;  /* 0x0000012000017945 */ /* 0x000fe20003800000 */
[----:B------:R-:W-:-:S02]  /*9ef0*/  IMAD.SHL.U32 R227, R227, 0x100, RZ ;  /* 0x00000100e3e37824 */ /* 0x000fc400078e00ff */
[----:B0-----:R-:W-:Y:S01]  /*9f00*/  IMAD.WIDE.U32 R6, R224, R14, R18 ;  /* 0x0000000ee0067225 */ /* 0x001fe200078e0012 */
[----:B------:R-:W-:-:S03]  /*9f10*/  SHF.L.U64.HI R226, R226, 0x8, R229 ;  /* 0x00000008e2e27819 */ /* 0x000fc600000102e5 */
[----:B------:R-:W-:Y:S02]  /*9f20*/  IMAD.IADD R7, R225, 0x1, R7 ;  /* 0x00000001e1077824 */ /* 0x000fe400078e0207 */
[----:B-1----:R-:W-:Y:S01]  /*9f30*/  IMAD.WIDE.U32 R10, R22, UR42, R6 ;  /* 0x0000002a160a7c25 */ /* 0x002fe2000f8e0006 */
[----:B------:R-:W-:-:S04]  /*9f40*/  IADD3 R6, P1, R227, R4, RZ ;  /* 0x00000004e3067210 */ /* 0x000fc80007f3e0ff */
[----:B------:R-:W-:Y:S01]  /*9f50*/  IADD3 R11, R23, R11, RZ ;  /* 0x0000000b170b7210 */ /* 0x000fe20007ffe0ff */
[----:B------:R-:W-:Y:S01]  /*9f60*/  IMAD.X R7, R226, 0x1, R5, P1 ;  /* 0x00000001e2077824 */ /* 0x000fe200008e0605 */
[----:B------:R-:W-:Y:S01]  /*9f70*/  LEA R8, P3, R10, R12, 0x1 ;  /* 0x0000000c0a087211 */ /* 0x000fe200078608ff */
[----:B--2---:R-:W-:-:S05]  /*9f80*/  HADD2.F32 R9, -RZ, R223.H0_H0 ;  /* 0x200000dfff097230 */ /* 0x004fca0000004100 */
[----:B------:R-:W-:-:S04]  /*9f90*/  FMUL R9, R9, R16 ;  /* 0x0000001009097220 */ /* 0x000fc80000400000 */
[----:B------:R-:W-:-:S05]  /*9fa0*/  FFMA R9, R152, R2, R9 ;  /* 0x0000000298097223 */ /* 0x000fca0000000009 */
[----:B------:R-:W-:Y:S02]  /*9fb0*/  F2FP.F16.F32.PACK_AB R152, RZ, R9 ;  /* 0x00000009ff98723e */ /* 0x000fe400000000ff */
[----:B------:R-:W-:-:S03]  /*9fc0*/  LEA.HI.X R9, R10, R13, R11, 0x1, P3 ;  /* 0x0000000d0a097211 */ /* 0x000fc600018f0c0b */
[----:B------:R0:W-:Y:S01]  /*9fd0*/  @P4 STG.E.U16 desc[UR44][R6.64], R152 ;  /* 0x0000009806004986 */ /* 0x0001e2000c10152c */
[----:B------:R-:W-:Y:S05]  /*9fe0*/  @!P2 BRA `(.L_x_159) ;  /* 0x000000000004a947 */ /* 0x000fea0003800000 */
[----:B------:R1:W5:Y:S02]  /*9ff0*/  LDG.E.LTC128B.U16 R223, desc[UR44][R8.64+0x2] ;  /* 0x0000022c08df7981 */ /* 0x000364000c1e1520 */
.L_x_159:
[----:B------:R-:W-:Y:S05]  /*a000*/  BSYNC B1 ;  /* 0x0000000000017941 */ /* 0x000fea0003800000 */
.L_x_158:
[----:B-----5:R-:W-:Y:S01]  /*a010*/  HADD2.F32 R11, -RZ, R223.H0_H0 ;  /* 0x200000dfff0b7230 */ /* 0x020fe20000004100 */
[----:B------:R-:W-:Y:S01]  /*a020*/  ISETP.GT.AND P1, PT, R3, 0x88, PT ;  /* 0x000000880300780c */ /* 0x000fe20003f24270 */
[----:B------:R-:W-:Y:S03]  /*a030*/  BSSY B1, `(.L_x_160) ;  /* 0x000000f000017945 */ /* 0x000fe60003800000 */
[----:B0-----:R-:W-:Y:S01]  /*a040*/  FMUL R152, R11, R16 ;  /* 0x000000100b987220 */ /* 0x001fe20000400000 */
[----:B------:R-:W-:Y:S01]  /*a050*/  IMAD.WIDE.U32 R10, R224, R14, R218 ;  /* 0x0000000ee00a7225 */ /* 0x000fe200078e00da */
[----:B------:R-:W-:-:S03]  /*a060*/  ISETP.GT.AND P3, PT, R0, RZ, P1 ;  /* 0x000000ff0000720c */ /* 0x000fc60000f64270 */
[----:B------:R-:W-:Y:S01]  /*a070*/  FFMA R153, R153, R2, R152 ;  /* 0x0000000299997223 */ /* 0x000fe20000000098 */
[----:B------:R-:W-:Y:S01]  /*a080*/  IMAD.IADD R225, R225, 0x1, R11 ;  /* 0x00000001e1e17824 */ /* 0x000fe200078e020b */
[-C--:B------:R-:W-:Y:S02]  /*a090*/  IADD3 R11, P4, R216, R10.reuse, RZ ;  /* 0x0000000ad80b7210 */ /* 0x080fe40007f9e0ff */
[----:B------:R-:W-:Y:S02]  /*a0a0*/  IADD3 R152, P5, R18, R10, RZ ;  /* 0x0000000a12987210 */ /* 0x000fe40007fbe0ff */
[----:B------:R-:W-:Y:S01]  /*a0b0*/  F2FP.F16.F32.PACK_AB R228, RZ, R153 ;  /* 0x00000099ffe4723e */ /* 0x000fe200000000ff */
[----:B------:R-:W-:Y:S01]  /*a0c0*/  IMAD.X R224, R225, 0x1, R21, P4 ;  /* 0x00000001e1e07824 */ /* 0x000fe200020e0615 */
[----:B------:R-:W-:-:S03]  /*a0d0*/  LEA R10, P4, R11, R12, 0x1 ;  /* 0x0000000c0b0a7211 */ /* 0x000fc600078808ff */
[----:B------:R0:W-:Y:S01]  /*a0e0*/  @P2 STG.E.U16 desc[UR44][R6.64+0x2], R228 ;  /* 0x000002e406002986 */ /* 0x0001e2000c10152c */
[----:B------:R-:W-:Y:S01]  /*a0f0*/  LEA.HI.X R11, R11, R13, R224, 0x1, P4 ;  /* 0x0000000d0b0b7211 */ /* 0x000fe200020f0ce0 */
[----:B------:R-:W-:Y:S08]  /*a100*/  @!P3 BRA `(.L_x_161) ;  /* 0x000000000004b947 */ /* 0x000ff00003800000 */
[----:B------:R2:W5:Y:S02]  /*a110*/  LDG.E.LTC128B.U16 R223, desc[UR44][R10.64] ;  /* 0x0000002c0adf7981 */ /* 0x000564000c1e1520 */
.L_x_161:
[----:B------:R-:W-:Y:S05]  /*a120*/  BSYNC B1 ;  /* 0x0000000000017941 */ /* 0x000fea0003800000 */
.L_x_160:
[----:B--2--5:R-:W-:Y:S01]  /*a130*/  HADD2.F32 R11, -RZ, R223.H0_H0 ;  /* 0x200000dfff0b7230 */ /* 0x024fe20000004100 */
[----:B------:R-:W-:Y:S01]  /*a140*/  IADD3 R224, P4, R6, R222, RZ ;  /* 0x000000de06e07210 */ /* 0x000fe20007f9e0ff */
[----:B------:R-:W-:Y:S01]  /*a150*/  BSSY B1, `(.L_x_162) ;  /* 0x000000e000017945 */ /* 0x000fe20003800000 */
[----:B------:R-:W-:Y:S02]  /*a160*/  IADD3.X R153, R19, R225, RZ, P5, !PT ;  /* 0x000000e113997210 */ /* 0x000fe40002ffe4ff */
[----:B------:R-:W-:Y:S01]  /*a170*/  FMUL R11, R11, R16 ;  /* 0x000000100b0b7220 */ /* 0x000fe20000400000 */
[----:B------:R-:W-:Y:S01]  /*a180*/  IMAD.X R225, R7, 0x1, R221, P4 ;  /* 0x0000000107e17824 */ /* 0x000fe200020e06dd */
[----:B------:R-:W-:Y:S01]  /*a190*/  ISETP.GT.AND P2, PT, R0, 0x1, P1 ;  /* 0x000000010000780c */ /* 0x000fe20000f44270 */
[----:B------:R-:W-:-:S04]  /*a1a0*/  IMAD.WIDE.U32 R152, R22, UR42, R152 ;  /* 0x0000002a16987c25 */ /* 0x000fc8000f8e0098 */
[----:B------:R-:W-:Y:S01]  /*a1b0*/  FFMA R11, R154, R2, R11 ;  /* 0x000000029a0b7223 */ /* 0x000fe2000000000b */
[----:B------:R-:W-:Y:S01]  /*a1c0*/  IMAD.IADD R153, R23, 0x1, R153 ;  /* 0x0000000117997824 */ /* 0x000fe200078e0299 */
[----:B------:R-:W-:-:S03]  /*a1d0*/  LEA R10, P5, R152, R12, 0x1 ;  /* 0x0000000c980a7211 */ /* 0x000fc600078a08ff */
[----:B------:R-:W-:Y:S02]  /*a1e0*/  F2FP.F16.F32.PACK_AB R154, RZ, R11 ;  /* 0x0000000bff9a723e */ /* 0x000fe400000000ff */
[----:B------:R-:W-:-:S03]  /*a1f0*/  LEA.HI.X R11, R152, R13, R153, 0x1, P5 ;  /* 0x0000000d980b7211 */ /* 0x000fc600028f0c99 */
[----:B------:R2:W-:Y:S01]  /*a200*/  @P3 STG.E.U16 desc[UR44][R224.64], R154 ;  /* 0x0000009ae0003986 */ /* 0x0005e2000c10152c */
[----:B------:R-:W-:Y:S05]  /*a210*/  @!P2 BRA `(.L_x_163) ;  /* 0x000000000004a947 */ /* 0x000fea0003800000 */
[----:B------:R3:W5:Y:S02]  /*a220*/  LDG.E.LTC128B.U16 R223, desc[UR44][R10.64+0x2] ;  /* 0x0000022c0adf7981 */ /* 0x000764000c1e1520 */
.L_x_163:
[----:B------:R-:W-:Y:S05]  /*a230*/  BSYNC B1 ;  /* 0x0000000000017941 */ /* 0x000fea0003800000 */
.L_x_162:
[----:B-----5:R-:W-:Y:S01]  /*a240*/  HADD2.F32 R153, -RZ, R223.H0_H0 ;  /* 0x200000dfff997230 */ /* 0x020fe20000004100 */
[----:B------:R-:W-:Y:S01]  /*a250*/  ISETP.GT.AND P4, PT, R0, 0x8, P0 ;  /* 0x000000080000780c */ /* 0x000fe20000784270 */
[----:B------:R-:W-:Y:S03]  /*a260*/  BSSY B1, `(.L_x_164) ;  /* 0x0000009000017945 */ /* 0x000fe60003800000 */
[----:B------:R-:W-:-:S04]  /*a270*/  FMUL R152, R153, R16 ;  /* 0x0000001099987220 */ /* 0x000fc80000400000 */
[----:B------:R-:W-:Y:S01]  /*a280*/  FFMA R155, R155, R2, R152 ;  /* 0x000000029b9b7223 */ /* 0x000fe20000000098 */
[----:B------:R-:W-:-:S04]  /*a290*/  IADD3 R152, P3, R222, R6, RZ ;  /* 0x00000006de987210 */ /* 0x000fc80007f7e0ff */
[----:B------:R-:W-:Y:S02]  /*a2a0*/  F2FP.F16.F32.PACK_AB R155, RZ, R155 ;  /* 0x0000009bff9b723e */ /* 0x000fe400000000ff */
[----:B------:R-:W-:-:S05]  /*a2b0*/  IADD3.X R153, R221, R7, RZ, P3, !PT ;  /* 0x00000007dd997210 */ /* 0x000fca0001ffe4ff */
[----:B------:R4:W-:Y:S01]  /*a2c0*/  @P2 STG.E.U16 desc[UR44][R152.64+0x2], R155 ;  /* 0x0000029b98002986 */ /* 0x0009e2000c10152c */
[----:B------:R-:W-:Y:S05]  /*a2d0*/  @!P4 BRA `(.L_x_165) ;  /* 0x000000000004c947 */ /* 0x000fea0003800000 */
[----:B------:R0:W5:Y:S02]  /*a2e0*/  LDG.E.LTC128B.U16 R223, desc[UR44][R8.64+0x10] ;  /* 0x0000102c08df7981 */ /* 0x000164000c1e1520 */
.L_x_165:
[----:B------:R-:W-:Y:S05]  /*a2f0*/  BSYNC B1 ;  /* 0x0000000000017941 */ /* 0x000fea0003800000 */
.L_x_164:
[----:B----45:R-:W-:Y:S01]  /*a300*/  HADD2.F32 R153, -RZ, R223.H0_H0 ;  /* 0x200000dfff997230 */ /* 0x030fe20000004100 */
[----:B------:R-:W-:Y:S01]  /*a310*/  ISETP.GT.AND P2, PT, R0, 0x9, P0 ;  /* 0x000000090000780c */ /* 0x000fe20000744270 */
[----:B------:R-:W-:Y:S03]  /*a320*/  BSSY B1, `(.L_x_166) ;  /* 0x0000007000017945 */ /* 0x000fe60003800000 */
[----:B------:R-:W-:-:S04]  /*a330*/  FMUL R153, R153, R16 ;  /* 0x0000001099997220 */ /* 0x000fc80000400000 */
[----:B------:R-:W-:-:S05]  /*a340*/  FFMA R153, R156, R2, R153 ;  /* 0x000000029c997223 */ /* 0x000fca0000000099 */
[----:B------:R-:W-:-:S05]  /*a350*/  F2FP.F16.F32.PACK_AB R153, RZ, R153 ;  /* 0x00000099ff99723e */ /* 0x000fca00000000ff */
[----:B------:R4:W-:Y:S01]  /*a360*/  @P4 STG.E.U16 desc[UR44][R6.64+0x10], R153 ;  /* 0x0000109906004986 */ /* 0x0009e2000c10152c */
[----:B------:R-:W-:Y:S05]  /*a370*/  @!P2 BRA `(.L_x_167) ;  /* 0x000000000004a947 */ /* 0x000fea0003800000 */
[----:B------:R0:W5:Y:S02]  /*a380*/  LDG.E.LTC128B.U16 R223, desc[UR44][R8.64+0x12] ;  /* 0x0000122c08df7981 */ /* 0x000164000c1e1520 */
.L_x_167:
[----:B------:R-:W-:Y:S05]  /*a390*/  BSYNC B1 ;  /* 0x0000000000017941 */ /* 0x000fea0003800000 */
.L_x_166:
        /* <DEDUP_REMOVED lines=9> */
.L_x_169:
[----:B------:R-:W-:Y:S05]  /*a430*/  BSYNC B1 ;  /* 0x0000000000017941 */ /* 0x000fea0003800000 */
.L_x_168:
[----:B-----5:R-:W-:Y:S01]  /*a440*/  HADD2.F32 R153, -RZ, R223.H0_H0 ;  /* 0x200000dfff997230 */ /* 0x020fe20000004100 */
[----:B----4-:R-:W-:Y:S01]  /*a450*/  IADD3 R152, P2, P3, R222, R4, R227 ;  /* 0x00000004de987210 */ /* 0x010fe20007b5e0e3 */
[----:B------:R-:W-:Y:S01]  /*a460*/  BSSY B1, `(.L_x_170) ;  /* 0x0000009000017945 */ /* 0x000fe20003800000 */
[----:B------:R-:W-:Y:S02]  /*a470*/  ISETP.GT.AND P5, PT, R0, 0x9, P1 ;  /* 0x000000090000780c */ /* 0x000fe40000fa4270 */
[----:B------:R-:W-:-:S04]  /*a480*/  FMUL R153, R153, R16 ;  /* 0x0000001099997220 */ /* 0x000fc80000400000 */
[----:B------:R-:W-:-:S05]  /*a490*/  FFMA R153, R158, R2, R153 ;  /* 0x000000029e997223 */ /* 0x000fca0000000099 */
[----:B--2---:R-:W-:Y:S02]  /*a4a0*/  F2FP.F16.F32.PACK_AB R154, RZ, R153 ;  /* 0x00000099ff9a723e */ /* 0x004fe400000000ff */
[----:B------:R-:W-:-:S05]  /*a4b0*/  IADD3.X R153, R221, R5, R226, P2, P3 ;  /* 0x00000005dd997210 */ /* 0x000fca00017e64e2 */
[----:B------:R2:W-:Y:S01]  /*a4c0*/  @P4 STG.E.U16 desc[UR44][R152.64+0x10], R154 ;  /* 0x0000109a98004986 */ /* 0x0005e2000c10152c */
[----:B------:R-:W-:Y:S05]  /*a4d0*/  @!P5 BRA `(.L_x_171) ;  /* 0x000000000004d947 */ /* 0x000fea0003800000 */
[----:B------:R4:W5:Y:S02]  /*a4e0*/  LDG.E.LTC128B.U16 R223, desc[UR44][R10.64+0x12] ;  /* 0x0000122c0adf7981 */ /* 0x000964000c1e1520 */
.L_x_171:
[----:B------:R-:W-:Y:S05]  /*a4f0*/  BSYNC B1 ;  /* 0x0000000000017941 */ /* 0x000fea0003800000 */
.L_x_170:
[----:B-----5:R-:W-:Y:S01]  /*a500*/  HADD2.F32 R155, -RZ, R223.H0_H0 ;  /* 0x200000dfff9b7230 */ /* 0x020fe20000004100 */
[----:B------:R-:W-:Y:S01]  /*a510*/  ISETP.GT.AND P2, PT, R0, 0x10, P0 ;  /* 0x000000100000780c */ /* 0x000fe20000744270 */
[----:B------:R-:W-:Y:S03]  /*a520*/  BSSY B1, `(.L_x_172) ;  /* 0x0000007000017945 */ /* 0x000fe60003800000 */
[----:B--2---:R-:W-:-:S04]  /*a530*/  FMUL R154, R155, R16 ;  /* 0x000000109b9a7220 */ /* 0x004fc80000400000 */
[----:B------:R-:W-:-:S05]  /*a540*/  FFMA R154, R159, R2, R154 ;  /* 0x000000029f9a7223 */ /* 0x000fca000000009a */
[----:B------:R-:W-:-:S05]  /*a550*/  F2FP.F16.F32.PACK_AB R154, RZ, R154 ;  /* 0x0000009aff9a723e */ /* 0x000fca00000000ff */
[----:B------:R2:W-:Y:S01]  /*a560*/  @P5 STG.E.U16 desc[UR44][R152.64+0x12], R154 ;  /* 0x0000129a98005986 */ /* 0x0005e2000c10152c */
[----:B------:R-:W-:Y:S05]  /*a570*/  @!P2 BRA `(.L_x_173) ;  /* 0x000000000004a947 */ /* 0x000fea0003800000 */
[----:B------:R0:W5:Y:S02]  /*a580*/  LDG.E.LTC128B.U16 R223, desc[UR44][R8.64+0x20] ;  /* 0x0000202c08df7981 */ /* 0x000164000c1e1520 */
.L_x_173:
[----:B------:R-:W-:Y:S05]  /*a590*/  BSYNC B1 ;  /* 0x0000000000017941 */ /* 0x000fea0003800000 */
.L_x_172:
[----:B-----5:R-:W-:Y:S01]  /*a5a0*/  HADD2.F32 R155, -RZ, R223.H0_H0 ;  /* 0x200000dfff9b7230 */ /* 0x020fe20000004100 */
        /* <DEDUP_REMOVED lines=8> */
.L_x_175:
[----:B------:R-:W-:Y:S05]  /*a630*/  BSYNC B1 ;  /* 0x0000000000017941 */ /* 0x000fea0003800000 */
.L_x_174:
[----:B0----5:R-:W-:Y:S01]  /*a640*/  HADD2.F32 R155, -RZ, R223.H0_H0 ;  /* 0x200000dfff9b7230 */ /* 0x021fe20000004100 */
        /* <DEDUP_REMOVED lines=8> */
.L_x_177:
[----:B------:R-:W-:Y:S05]  /*a6d0*/  BSYNC B1 ;  /* 0x0000000000017941 */ /* 0x000fea0003800000 */
.L_x_176:
        /* <DEDUP_REMOVED lines=9> */
.L_x_179:
[----:B------:R-:W-:Y:S05]  /*a770*/  BSYNC B1 ;  /* 0x0000000000017941 */ /* 0x000fea0003800000 */
.L_x_178:
[----:B0----5:R-:W-:Y:S01]  /*a780*/  HADD2.F32 R155, -RZ, R223.H0_H0 ;  /* 0x200000dfff9b7230 */ /* 0x021fe20000004100 */
        /* <DEDUP_REMOVED lines=8> */
.L_x_181:
[----:B------:R-:W-:Y:S05]  /*a810*/  BSYNC B1 ;  /* 0x0000000000017941 */ /* 0x000fea0003800000 */
.L_x_180:
        /* <DEDUP_REMOVED lines=9> */
.L_x_183:
[----:B------:R-:W-:Y:S05]  /*a8b0*/  BSYNC B1 ;  /* 0x0000000000017941 */ /* 0x000fea0003800000 */
.L_x_182:
        /* <DEDUP_REMOVED lines=9> */
.L_x_185:
[----:B------:R-:W-:Y:S05]  /*a950*/  BSYNC B1 ;  /* 0x0000000000017941 */ /* 0x000fea0003800000 */
.L_x_184:
        /* <DEDUP_REMOVED lines=9> */
.L_x_187:
[----:B------:R-:W-:Y:S05]  /*a9f0*/  BSYNC B1 ;  /* 0x0000000000017941 */ /* 0x000fea0003800000 */
.L_x_186:
        /* <DEDUP_REMOVED lines=9> */
.L_x_189:
[----:B------:R-:W-:Y:S05]  /*aa90*/  BSYNC B1 ;  /* 0x0000000000017941 */ /* 0x000fea0003800000 */
.L_x_188:
        /* <DEDUP_REMOVED lines=9> */
.L_x_191:
[----:B------:R-:W-:Y:S05]  /*ab30*/  BSYNC B1 ;  /* 0x0000000000017941 */ /* 0x000fea0003800000 */
.L_x_190:
        /* <DEDUP_REMOVED lines=9> */
.L_x_193:
[----:B------:R-:W-:Y:S05]  /*abd0*/  BSYNC B1 ;  /* 0x0000000000017941 */ /* 0x000fea0003800000 */
.L_x_192:
        /* <DEDUP_REMOVED lines=9> */
.L_x_195:
[----:B------:R-:W-:Y:S05]  /*ac70*/  BSYNC B1 ;  /* 0x0000000000017941 */ /* 0x000fea0003800000 */
.L_x_194:
        /* <DEDUP_REMOVED lines=9> */
.L_x_197:
[----:B------:R-:W-:Y:S05]  /*ad10*/  BSYNC B1 ;  /* 0x0000000000017941 */ /* 0x000fea0003800000 */
.L_x_196:
        /* <DEDUP_REMOVED lines=9> */
.L_x_199:
[----:B------:R-:W-:Y:S05]  /*adb0*/  BSYNC B1 ;  /* 0x0000000000017941 */ /* 0x000fea0003800000 */
.L_x_198:
        /* <DEDUP_REMOVED lines=9> */
.L_x_201:
[----:B------:R-:W-:Y:S05]  /*ae50*/  BSYNC B1 ;  /* 0x0000000000017941 */ /* 0x000fea0003800000 */
.L_x_200:
        /* <DEDUP_REMOVED lines=9> */
.L_x_203:
[----:B------:R-:W-:Y:S05]  /*aef0*/  BSYNC B1 ;  /* 0x0000000000017941 */ /* 0x000fea0003800000 */
.L_x_202:
        /* <DEDUP_REMOVED lines=9> */
.L_x_205:
[----:B------:R-:W-:Y:S05]  /*af90*/  BSYNC B1 ;  /* 0x0000000000017941 */ /* 0x000fea0003800000 */
.L_x_204:
        /* <DEDUP_REMOVED lines=9> */
.L_x_207:
[----:B------:R-:W-:Y:S05]  /*b030*/  BSYNC B1 ;  /* 0x0000000000017941 */ /* 0x000fea0003800000 */
.L_x_206:
        /* <DEDUP_REMOVED lines=9> */
.L_x_209:
[----:B------:R-:W-:Y:S05]  /*b0d0*/  BSYNC B1 ;  /* 0x0000000000017941 */ /* 0x000fea0003800000 */
.L_x_208:
        /* <DEDUP_REMOVED lines=9> */
.L_x_211:
[----:B------:R-:W-:Y:S05]  /*b170*/  BSYNC B1 ;  /* 0x0000000000017941 */ /* 0x000fea0003800000 */
.L_x_210:
        /* <DEDUP_REMOVED lines=9> */
.L_x_213:
[----:B------:R-:W-:Y:S05]  /*b210*/  BSYNC B1 ;  /* 0x0000000000017941 */ /* 0x000fea0003800000 */
.L_x_212:
        /* <DEDUP_REMOVED lines=9> */
.L_x_215:
[----:B------:R-:W-:Y:S05]  /*b2b0*/  BSYNC B1 ;  /* 0x0000000000017941 */ /* 0x000fea0003800000 */
.L_x_214:
        /* <DEDUP_REMOVED lines=9> */
.L_x_217:
[----:B------:R-:W-:Y:S05]  /*b350*/  BSYNC B1 ;  /* 0x0000000000017941 */ /* 0x000fea0003800000 */
.L_x_216:
        /* <DEDUP_REMOVED lines=9> */
.L_x_219:
[----:B------:R-:W-:Y:S05]  /*b3f0*/  BSYNC B1 ;  /* 0x0000000000017941 */ /* 0x000fea0003800000 */
.L_x_218:
        /* <DEDUP_REMOVED lines=9> */
.L_x_221:
[----:B------:R-:W-:Y:S05]  /*b490*/  BSYNC B1 ;  /* 0x0000000000017941 */ /* 0x000fea0003800000 */
.L_x_220:
        /* <DEDUP_REMOVED lines=9> */
.L_x_223:
[----:B------:R-:W-:Y:S05]  /*b530*/  BSYNC B1 ;  /* 0x0000000000017941 */ /* 0x000fea0003800000 */
.L_x_222:
        /* <DEDUP_REMOVED lines=9> */
.L_x_225:
[----:B------:R-:W-:Y:S05]  /*b5d0*/  BSYNC B1 ;  /* 0x0000000000017941 */ /* 0x000fea0003800000 */
.L_x_224:
        /* <DEDUP_REMOVED lines=9> */
.L_x_227:
[----:B------:R-:W-:Y:S05]  /*b670*/  BSYNC B1 ;  /* 0x0000000000017941 */ /* 0x000fea0003800000 */
.L_x_226:
        /* <DEDUP_REMOVED lines=9> */
.L_x_229:
[----:B------:R-:W-:Y:S05]  /*b710*/  BSYNC B1 ;  /* 0x0000000000017941 */ /* 0x000fea0003800000 */
.L_x_228:
        /* <DEDUP_REMOVED lines=9> */
.L_x_231:
[----:B------:R-:W-:Y:S05]  /*b7b0*/  BSYNC B1 ;  /* 0x0000000000017941 */ /* 0x000fea0003800000 */
.L_x_230:
        /* <DEDUP_REMOVED lines=9> */
.L_x_233:
[----:B------:R-:W-:Y:S05]  /*b850*/  BSYNC B1 ;  /* 0x0000000000017941 */ /* 0x000fea0003800000 */
.L_x_232:
        /* <DEDUP_REMOVED lines=9> */
.L_x_235:
[----:B------:R-:W-:Y:S05]  /*b8f0*/  BSYNC B1 ;  /* 0x0000000000017941 */ /* 0x000fea0003800000 */
.L_x_234:
        /* <DEDUP_REMOVED lines=9> */
.L_x_237:
[----:B------:R-:W-:Y:S05]  /*b990*/  BSYNC B1 ;  /* 0x0000000000017941 */ /* 0x000fea0003800000 */
.L_x_236:
        /* <DEDUP_REMOVED lines=9> */
.L_x_239:
[----:B------:R-:W-:Y:S05]  /*ba30*/  BSYNC B1 ;  /* 0x0000000000017941 */ /* 0x000fea0003800000 */
.L_x_238:
        /* <DEDUP_REMOVED lines=9> */
.L_x_241:
[----:B------:R-:W-:Y:S05]  /*bad0*/  BSYNC B1 ;  /* 0x0000000000017941 */ /* 0x000fea0003800000 */
.L_x_240:
        /* <DEDUP_REMOVED lines=9> */
.L_x_243:
[----:B------:R-:W-:Y:S05]  /*bb70*/  BSYNC B1 ;  /* 0x0000000000017941 */ /* 0x000fea0003800000 */
.L_x_242:
        /* <DEDUP_REMOVED lines=9> */
.L_x_245:
[----:B------:R-:W-:Y:S05]  /*bc10*/  BSYNC B1 ;  /* 0x0000000000017941 */ /* 0x000fea0003800000 */
.L_x_244:
        /* <DEDUP_REMOVED lines=9> */
.L_x_247:
[----:B------:R-:W-:Y:S05]  /*bcb0*/  BSYNC B1 ;  /* 0x0000000000017941 */ /* 0x000fea0003800000 */
.L_x_246:
        /* <DEDUP_REMOVED lines=9> */
.L_x_249:
[----:B------:R-:W-:Y:S05]  /*bd50*/  BSYNC B1 ;  /* 0x0000000000017941 */ /* 0x000fea0003800000 */
.L_x_248:
        /* <DEDUP_REMOVED lines=9> */
.L_x_251:
[----:B------:R-:W-:Y:S05]  /*bdf0*/  BSYNC B1 ;  /* 0x0000000000017941 */ /* 0x000fea0003800000 */
.L_x_250:
        /* <DEDUP_REMOVED lines=9> */
.L_x_253:
[----:B------:R-:W-:Y:S05]  /*be90*/  BSYNC B1 ;  /* 0x0000000000017941 */ /* 0x000fea0003800000 */
.L_x_252:
        /* <DEDUP_REMOVED lines=9> */
.L_x_255:
[----:B------:R-:W-:Y:S05]  /*bf30*/  BSYNC B1 ;  /* 0x0000000000017941 */ /* 0x000fea0003800000 */
.L_x_254:
        /* <DEDUP_REMOVED lines=9> */
.L_x_257:
[----:B------:R-:W-:Y:S05]  /*bfd0*/  BSYNC B1 ;  /* 0x0000000000017941 */ /* 0x000fea0003800000 */
.L_x_256:
        /* <DEDUP_REMOVED lines=9> */
.L_x_259:
[----:B------:R-:W-:Y:S05]  /*c070*/  BSYNC B1 ;  /* 0x0000000000017941 */ /* 0x000fea0003800000 */
.L_x_258:
        /* <DEDUP_REMOVED lines=9> */
.L_x_261:
[----:B------:R-:W-:Y:S05]  /*c110*/  BSYNC B1 ;  /* 0x0000000000017941 */ /* 0x000fea0003800000 */
.L_x_260:
        /* <DEDUP_REMOVED lines=9> */
.L_x_263:
[----:B------:R-:W-:Y:S05]  /*c1b0*/  BSYNC B1 ;  /* 0x0000000000017941 */ /* 0x000fea0003800000 */
.L_x_262:
        /* <DEDUP_REMOVED lines=9> */
.L_x_265:
[----:B------:R-:W-:Y:S05]  /*c250*/  BSYNC B1 ;  /* 0x0000000000017941 */ /* 0x000fea0003800000 */
.L_x_264:
        /* <DEDUP_REMOVED lines=9> */
.L_x_267:
[----:B------:R-:W-:Y:S05]  /*c2f0*/  BSYNC B1 ;  /* 0x0000000000017941 */ /* 0x000fea0003800000 */
.L_x_266:
        /* <DEDUP_REMOVED lines=9> */
.L_x_269:
[----:B------:R-:W-:Y:S05]  /*c390*/  BSYNC B1 ;  /* 0x0000000000017941 */ /* 0x000fea0003800000 */
.L_x_268:
        /* <DEDUP_REMOVED lines=9> */
.L_x_271:
[----:B------:R-:W-:Y:S05]  /*c430*/  BSYNC B1 ;  /* 0x0000000000017941 */ /* 0x000fea0003800000 */
.L_x_270:
        /* <DEDUP_REMOVED lines=9> */
.L_x_273:
[----:B------:R-:W-:Y:S05]  /*c4d0*/  BSYNC B1 ;  /* 0x0000000000017941 */ /* 0x000fea0003800000 */
.L_x_272:
        /* <DEDUP_REMOVED lines=9> */
.L_x_275:
[----:B------:R-:W-:Y:S05]  /*c570*/  BSYNC B1 ;  /* 0x0000000000017941 */ /* 0x000fea0003800000 */
.L_x_274:
        /* <DEDUP_REMOVED lines=9> */
.L_x_277:
[----:B------:R-:W-:Y:S05]  /*c610*/  BSYNC B1 ;  /* 0x0000000000017941 */ /* 0x000fea0003800000 */
.L_x_276:
        /* <DEDUP_REMOVED lines=9> */
.L_x_279:
[----:B------:R-:W-:Y:S05]  /*c6b0*/  BSYNC B1 ;  /* 0x0000000000017941 */ /* 0x000fea0003800000 */
.L_x_278:
[----:B01---5:R-:W-:Y:S01]  /*c6c0*/  HADD2.F32 R9, -RZ, R223.H0_H0 ;  /* 0x200000dfff097230 */ /* 0x023fe20000004100 */
        /* <DEDUP_REMOVED lines=8> */
.L_x_281:
[----:B------:R-:W-:Y:S05]  /*c750*/  BSYNC B1 ;  /* 0x0000000000017941 */ /* 0x000fea0003800000 */
.L_x_280:
[----:B0----5:R-:W-:Y:S01]  /*c760*/  HADD2.F32 R7, -RZ, R223.H0_H0 ;  /* 0x200000dfff077230 */ /* 0x021fe20000004100 */
[----:B------:R-:W-:Y:S01]  /*c770*/  ISETP.GT.AND P1, PT, R0, 0x79, P1 ;  /* 0x000000790000780c */ /* 0x000fe20000f24270 */
[----:B------:R-:W-:Y:S01]  /*c780*/  @P2 IMAD.MOV.U32 R6, RZ, RZ, R152 ;  /* 0x000000ffff062224 */ /* 0x000fe200078e0098 */
[----:B------:R-:W-:Y:S01]  /*c790*/  IADD3 R163, P0, R220, 0x100, RZ ;  /* 0x00000100dca37810 */ /* 0x000fe20007f1e0ff */
[----:B------:R-:W-:Y:S01]  /*c7a0*/  BSSY B1, `(.L_x_282) ;  /* 0x000000a000017945 */ /* 0x000fe20003800000 */
[----:B------:R-:W-:-:S03]  /*c7b0*/  FMUL R7, R7, R16 ;  /* 0x0000001007077220 */ /* 0x000fc60000400000 */
[----:B------:R-:W-:Y:S02]  /*c7c0*/  IMAD.X R9, RZ, RZ, UR7, P0 ;  /* 0x00000007ff097e24 */ /* 0x000fe400080e06ff */
[----:B------:R-:W-:-:S05]  /*c7d0*/  FFMA R7, R214, R2, R7 ;  /* 0x00000002d6077223 */ /* 0x000fca0000000007 */
[----:B------:R-:W-:-:S04]  /*c7e0*/  F2FP.F16.F32.PACK_AB R7, RZ, R7 ;  /* 0x00000007ff07723e */ /* 0x000fc800000000ff */
[----:B------:R-:W-:Y:S02]  /*c7f0*/  PRMT R8, R7, 0x7610, R8 ;  /* 0x0000761007087816 */ /* 0x000fe40000000008 */
[----:B------:R-:W-:-:S05]  /*c800*/  @P2 MOV R7, R153 ;  /* 0x0000009900072202 */ /* 0x000fca0000000f00 */
[----:B------:R0:W-:Y:S01]  /*c810*/  @P2 STG.E.U16 desc[UR44][R6.64+0xf0], R8 ;  /* 0x0000f00806002986 */ /* 0x0001e2000c10152c */
[----:B------:R-:W-:Y:S05]  /*c820*/  @!P1 BRA `(.L_x_283) ;  /* 0x0000000000049947 */ /* 0x000fea0003800000 */
[----:B------:R0:W5:Y:S02]  /*c830*/  LDG.E.LTC128B.U16 R223, desc[UR44][R10.64+0xf2] ;  /* 0x0000f22c0adf7981 */ /* 0x000164000c1e1520 */
.L_x_283:
[----:B------:R-:W-:Y:S05]  /*c840*/  BSYNC B1 ;  /* 0x0000000000017941 */ /* 0x000fea0003800000 */
.L_x_282:
[----:B0----5:R-:W-:Y:S01]  /*c850*/  HADD2.F32 R7, -RZ, R223.H0_H0 ;  /* 0x200000dfff077230 */ /* 0x021fe20000004100 */
[----:B------:R-:W-:Y:S01]  /*c860*/  ISETP.GT.AND P0, PT, R3, 0x100, PT ;  /* 0x000001000300780c */ /* 0x000fe20003f04270 */
[----:B------:R-:W-:-:S03]  /*c870*/  IMAD R6, R9, R14, RZ ;  /* 0x0000000e09067224 */ /* 0x000fc600078e02ff */
[----:B------:R-:W-:Y:S01]  /*c880*/  FMUL R8, R7, R16 ;  /* 0x0000001007087220 */ /* 0x000fe20000400000 */
[C---:B------:R-:W-:Y:S01]  /*c890*/  IMAD R161, R163.reuse, R15, R6 ;  /* 0x0000000fa3a17224 */ /* 0x040fe200078e0206 */
[----:B------:R-:W-:Y:S01]  /*c8a0*/  ISETP.GT.AND P4, PT, R0, RZ, P0 ;  /* 0x000000ff0000720c */ /* 0x000fe20000784270 */
[----:B------:R-:W-:-:S04]  /*c8b0*/  IMAD.WIDE.U32 R6, R163, R14, R20 ;  /* 0x0000000ea3067225 */ /* 0x000fc800078e0014 */
[----:B------:R-:W-:Y:S01]  /*c8c0*/  FFMA R215, R215, R2, R8 ;  /* 0x00000002d7d77223 */ /* 0x000fe20000000008 */
[----:B------:R-:W-:Y:S01]  /*c8d0*/  IMAD.IADD R7, R7, 0x1, R161 ;  /* 0x0000000107077824 */ /* 0x000fe200078e02a1 */
[----:B------:R-:W-:-:S03]  /*c8e0*/  LEA R8, P2, R6, R12, 0x1 ;  /* 0x0000000c06087211 */ /* 0x000fc600078408ff */
[----:B------:R-:W-:Y:S02]  /*c8f0*/  F2FP.F16.F32.PACK_AB R215, RZ, R215 ;  /* 0x000000d7ffd7723e */ /* 0x000fe400000000ff */
[----:B------:R-:W-:-:S03]  /*c900*/  LEA.HI.X R9, R6, R13, R7, 0x1, P2 ;  /* 0x0000000d06097211 */ /* 0x000fc600010f0c07 */
[----:B------:R0:W-:Y:S04]  /*c910*/  @P1 STG.E.U16 desc[UR44][R152.64+0xf2], R215 ;  /* 0x0000f2d798001986 */ /* 0x0001e8000c10152c */
[----:B------:R1:W2:Y:S01]  /*c920*/  @P4 LDG.E.LTC128B.U16 R223, desc[UR44][R8.64] ;  /* 0x0000002c08df4981 */ /* 0x0002a2000c1e1520 */
[----:B------:R-:W-:Y:S01]  /*c930*/  MOV R157, UR8 ;  /* 0x00000008009d7c02 */ /* 0x000fe20008000f00 */
[----:B------:R-:W-:Y:S01]  /*c940*/  IMAD.U32 R159, RZ, RZ, UR8 ;  /* 0x00000008ff9f7e24 */ /* 0x000fe2000f8e00ff */
[----:B------:R-:W-:Y:S01]  /*c950*/  ISETP.GT.AND P2, PT, R0, 0x1, P0 ;  /* 0x000000010000780c */ /* 0x000fe20000744270 */
[----:B------:R-:W-:Y:S01]  /*c960*/  IMAD.U32 R154, RZ, RZ, UR9 ;  /* 0x00000009ff9a7e24 */ /* 0x000fe2000f8e00ff */
[----:B------:R-:W-:Y:S01]  /*c970*/  SHF.L.U32 R157, R157, 0x9, RZ ;  /* 0x000000099d9d7819 */ /* 0x000fe200000006ff */
[----:B------:R-:W-:Y:S01]  /*c980*/  IMAD.WIDE.U32 R6, R163, R14, R18 ;  /* 0x0000000ea3067225 */ /* 0x000fe200078e0012 */
[----:B------:R-:W-:Y:S02]  /*c990*/  BSSY B1, `(.L_x_284) ;  /* 0x0000010000017945 */ /* 0x000fe40003800000 */
[----:B------:R-:W-:Y:S01]  /*c9a0*/  SHF.L.U64.HI R159, R159, 0x9, R154 ;  /* 0x000000099f9f7819 */ /* 0x000fe2000001029a */
[----:B------:R-:W-:Y:S01]  /*c9b0*/  IMAD.IADD R7, R161, 0x1, R7 ;  /* 0x00000001a1077824 */ /* 0x000fe200078e0207 */
[----:B-1----:R-:W-:-:S05]  /*c9c0*/  IADD3 R8, P1, R157, R4, RZ ;  /* 0x000000049d087210 */ /* 0x002fca0007f3e0ff */
[----:B------:R-:W-:Y:S02]  /*c9d0*/  IMAD.X R9, R159, 0x1, R5, P1 ;  /* 0x000000019f097824 */ /* 0x000fe400008e0605 */
[----:B--234-:R-:W-:-:S05]  /*c9e0*/  HADD2.F32 R11, -RZ, R223.H0_H0 ;  /* 0x200000dfff0b7230 */ /* 0x01cfca0000004100 */
[----:B------:R-:W-:Y:S01]  /*c9f0*/  FMUL R155, R11, R16 ;  /* 0x000000100b9b7220 */ /* 0x000fe20000400000 */
        /* <DEDUP_REMOVED lines=9> */
.L_x_285:
[----:B------:R-:W-:Y:S05]  /*ca90*/  BSYNC B1 ;  /* 0x0000000000017941 */ /* 0x000fea0003800000 */
.L_x_284:
[----:B-----5:R-:W-:Y:S01]  /*caa0*/  HADD2.F32 R11, -RZ, R223.H0_H0 ;  /* 0x200000dfff0b7230 */ /* 0x020fe20000004100 */
[----:B------:R-:W-:Y:S01]  /*cab0*/  ISETP.GT.AND P1, PT, R3, 0x108, PT ;  /* 0x000001080300780c */ /* 0x000fe20003f24270 */
[----:B0-----:R-:W-:Y:S01]  /*cac0*/  IMAD.WIDE.U32 R152, R163, R14, R218 ;  /* 0x0000000ea3987225 */ /* 0x001fe200078e00da */
[----:B------:R-:W-:Y:S03]  /*cad0*/  BSSY B1, `(.L_x_286) ;  /* 0x000000e000017945 */ /* 0x000fe60003800000 */
[----:B------:R-:W-:Y:S01]  /*cae0*/  FMUL R10, R11, R16 ;  /* 0x000000100b0a7220 */ /* 0x000fe20000400000 */
[----:B------:R-:W-:Y:S02]  /*caf0*/  ISETP.GT.AND P3, PT, R0, RZ, P1 ;  /* 0x000000ff0000720c */ /* 0x000fe40000f64270 */
[----:B------:R-:W-:Y:S01]  /*cb00*/  IADD3 R161, R161, R153, RZ ;  /* 0x00000099a1a17210 */ /* 0x000fe20007ffe0ff */
[----:B------:R-:W-:Y:S01]  /*cb10*/  FFMA R10, R89, R2, R10 ;  /* 0x00000002590a7223 */ /* 0x000fe2000000000a */
[----:B------:R-:W-:-:S02]  /*cb20*/  IADD3 R11, P4, R216, R152, RZ ;  /* 0x00000098d80b7210 */ /* 0x000fc40007f9e0ff */
        /* <DEDUP_REMOVED lines=8> */
.L_x_287:
[----:B------:R-:W-:Y:S05]  /*cbb0*/  BSYNC B1 ;  /* 0x0000000000017941 */ /* 0x000fea0003800000 */
.L_x_286:
[----:B--2--5:R-:W-:Y:S01]  /*cbc0*/  HADD2.F32 R11, -RZ, R223.H0_H0 ;  /* 0x200000dfff0b7230 */ /* 0x024fe20000004100 */
[----:B------:R-:W-:Y:S01]  /*cbd0*/  IADD3 R88, P4, R8, R222, RZ ;  /* 0x000000de08587210 */ /* 0x000fe20007f9e0ff */
[----:B------:R-:W-:Y:S01]  /*cbe0*/  IMAD.X R153, R19, 0x1, R161, P5 ;  /* 0x0000000113997824 */ /* 0x000fe200028e06a1 */
[----:B------:R-:W-:Y:S01]  /*cbf0*/  ISETP.GT.AND P2, PT, R0, 0x1, P1 ;  /* 0x000000010000780c */ /* 0x000fe20000f44270 */
[----:B------:R-:W-:Y:S01]  /*cc00*/  BSSY B1, `(.L_x_288) ;  /* 0x000000c000017945 */ /* 0x000fe20003800000 */
[----:B------:R-:W-:Y:S01]  /*cc10*/  FMUL R11, R11, R16 ;  /* 0x000000100b0b7220 */ /* 0x000fe20000400000 */
[----:B------:R-:W-:-:S04]  /*cc20*/  IMAD.WIDE.U32 R152, R22, UR42, R152 ;  /* 0x0000002a16987c25 */ /* 0x000fc8000f8e0098 */
[----:B------:R-:W-:Y:S01]  /*cc30*/  FFMA R11, R90, R2, R11 ;  /* 0x000000025a0b7223 */ /* 0x000fe2000000000b */
[----:B0-----:R-:W-:Y:S01]  /*cc40*/  IMAD.X R89, R9, 0x1, R221, P4 ;  /* 0x0000000109597824 */ /* 0x001fe200020e06dd */
[----:B------:R-:W-:Y:S02]  /*cc50*/  IADD3 R90, R23, R153, RZ ;  /* 0x00000099175a7210 */ /* 0x000fe40007ffe0ff */
[C---:B------:R-:W-:Y:S02]  /*cc60*/  LEA R10, P5, R152.reuse, R12, 0x1 ;  /* 0x0000000c980a7211 */ /* 0x040fe400078a08ff */
[----:B------:R-:W-:Y:S02]  /*cc70*/  F2FP.F16.F32.PACK_AB R153, RZ, R11 ;  /* 0x0000000bff99723e */ /* 0x000fe400000000ff */
[----:B------:R-:W-:-:S03]  /*cc80*/  LEA.HI.X R11, R152, R13, R90, 0x1, P5 ;  /* 0x0000000d980b7211 */ /* 0x000fc600028f0c5a */
[----:B------:R0:W-:Y:S01]  /*cc90*/  @P3 STG.E.U16 desc[UR44][R88.64], R153 ;  /* 0x0000009958003986 */ /* 0x0001e2000c10152c */
[----:B------:R-:W-:Y:S05]  /*cca0*/  @!P2 BRA `(.L_x_289) ;  /* 0x000000000004a947 */ /* 0x000fea0003800000 */
[----:B------:R2:W5:Y:S02]  /*ccb0*/  LDG.E.LTC128B.U16 R223, desc[UR44][R10.64+0x2] ;  /* 0x0000022c0adf7981 */ /* 0x000564000c1e1520 */
.L_x_289:
[----:B------:R-:W-:Y:S05]  /*ccc0*/  BSYNC B1 ;  /* 0x0000000000017941 */ /* 0x000fea0003800000 */
.L_x_288:
[----:B0----5:R-:W-:Y:S01]  /*ccd0*/  HADD2.F32 R89, -RZ, R223.H0_H0 ;  /* 0x200000dfff597230 */ /* 0x021fe20000004100 */
[----:B------:R-:W-:Y:S01]  /*cce0*/  ISETP.GT.AND P4, PT, R0, 0x8, P0 ;  /* 0x000000080000780c */ /* 0x000fe20000784270 */
[----:B------:R-:W-:Y:S03]  /*ccf0*/  BSSY B1, `(.L_x_290) ;  /* 0x0000009000017945 */ /* 0x000fe60003800000 */
[----:B------:R-:W-:-:S04]  /*cd00*/  FMUL R88, R89, R16 ;  /* 0x0000001059587220 */ /* 0x000fc80000400000 */
[----:B------:R-:W-:Y:S01]  /*cd10*/  FFMA R91, R91, R2, R88 ;  /* 0x000000025b5b7223 */ /* 0x000fe20000000058 */
[----:B------:R-:W-:-:S04]  /*cd20*/  IADD3 R88, P3, R222, R8, RZ ;  /* 0x00000008de587210 */ /* 0x000fc80007f7e0ff */
[----:B------:R-:W-:Y:S01]  /*cd30*/  F2FP.F16.F32.PACK_AB R91, RZ, R91 ;  /* 0x0000005bff5b723e */ /* 0x000fe200000000ff */
[----:B------:R-:W-:-:S05]  /*cd40*/  IMAD.X R89, R221, 0x1, R9, P3 ;  /* 0x00000001dd597824 */ /* 0x000fca00018e0609 */
[----:B------:R0:W-:Y:S01]  /*cd50*/  @P2 STG.E.U16 desc[UR44][R88.64+0x2], R91 ;  /* 0x0000025b58002986 */ /* 0x0001e2000c10152c */
[----:B------:R-:W-:Y:S05]  /*cd60*/  @!P4 BRA `(.L_x_291) ;  /* 0x000000000004c947 */ /* 0x000fea0003800000 */
[----:B------:R3:W5:Y:S02]  /*cd70*/  LDG.E.LTC128B.U16 R223, desc[UR44][R6.64+0x10] ;  /* 0x0000102c06df7981 */ /* 0x000764000c1e1520 */
.L_x_291:
[----:B------:R-:W-:Y:S05]  /*cd80*/  BSYNC B1 ;  /* 0x0000000000017941 */ /* 0x000fea0003800000 */
.L_x_290:
        /* <DEDUP_REMOVED lines=9> */
.L_x_293:
[----:B------:R-:W-:Y:S05]  /*ce20*/  BSYNC B1 ;  /* 0x0000000000017941 */ /* 0x000fea0003800000 */
.L_x_292:
        /* <DEDUP_REMOVED lines=9> */
.L_x_295:
[----:B------:R-:W-:Y:S05]  /*cec0*/  BSYNC B1 ;  /* 0x0000000000017941 */ /* 0x000fea0003800000 */
.L_x_294:
[----:B-----5:R-:W-:Y:S01]  /*ced0*/  HADD2.F32 R89, -RZ, R223.H0_H0 ;  /* 0x200000dfff597230 */ /* 0x020fe20000004100 */
[----:B0-----:R-:W-:Y:S01]  /*cee0*/  IADD3 R88, P2, P3, R222, R4, R157 ;  /* 0x00000004de587210 */ /* 0x001fe20007b5e09d */
[----:B------:R-:W-:Y:S01]  /*cef0*/  BSSY B1, `(.L_x_296) ;  /* 0x0000009000017945 */ /* 0x000fe20003800000 */
[----:B------:R-:W-:Y:S02]  /*cf00*/  ISETP.GT.AND P5, PT, R0, 0x9, P1 ;  /* 0x000000090000780c */ /* 0x000fe40000fa4270 */
[----:B------:R-:W-:-:S04]  /*cf10*/  FMUL R89, R89, R16 ;  /* 0x0000001059597220 */ /* 0x000fc80000400000 */
[----:B------:R-:W-:-:S05]  /*cf20*/  FFMA R89, R94, R2, R89 ;  /* 0x000000025e597223 */ /* 0x000fca0000000059 */
[----:B------:R-:W-:Y:S02]  /*cf30*/  F2FP.F16.F32.PACK_AB R90, RZ, R89 ;  /* 0x00000059ff5a723e */ /* 0x000fe400000000ff */
[----:B------:R-:W-:-:S05]  /*cf40*/  IADD3.X R89, R221, R5, R159, P2, P3 ;  /* 0x00000005dd597210 */ /* 0x000fca00017e649f */
[----:B------:R0:W-:Y:S01]  /*cf50*/  @P4 STG.E.U16 desc[UR44][R88.64+0x10], R90 ;  /* 0x0000105a58004986 */ /* 0x0001e2000c10152c */
[----:B------:R-:W-:Y:S05]  /*cf60*/  @!P5 BRA `(.L_x_297) ;  /* 0x000000000004d947 */ /* 0x000fea0003800000 */
[----:B------:R0:W5:Y:S02]  /*cf70*/  LDG.E.LTC128B.U16 R223, desc[UR44][R10.64+0x12] ;  /* 0x0000122c0adf7981 */ /* 0x000164000c1e1520 */
.L_x_297:
[----:B------:R-:W-:Y:S05]  /*cf80*/  BSYNC B1 ;  /* 0x0000000000017941 */ /* 0x000fea0003800000 */
.L_x_296:
[----:B-----5:R-:W-:Y:S01]  /*cf90*/  HADD2.F32 R91, -RZ, R223.H0_H0 ;  /* 0x200000dfff5b7230 */ /* 0x020fe20000004100 */
[----:B------:R-:W-:Y:S01]  /*cfa0*/  ISETP.GT.AND P2, PT, R0, 0x10, P0 ;  /* 0x000000100000780c */ /* 0x000fe20000744270 */
[----:B------:R-:W-:Y:S03]  /*cfb0*/  BSSY B1, `(.L_x_298) ;  /* 0x0000007000017945 */ /* 0x000fe60003800000 */
[----:B0-----:R-:W-:-:S04]  /*cfc0*/  FMUL R90, R91, R16 ;  /* 0x000000105b5a7220 */ /* 0x001fc80000400000 */
[----:B------:R-:W-:-:S05]  /*cfd0*/  FFMA R90, R95, R2, R90 ;  /* 0x000000025f5a7223 */ /* 0x000fca000000005a */
[----:B------:R-:W-:-:S05]  /*cfe0*/  F2FP.F16.F32.PACK_AB R90, RZ, R90 ;  /* 0x0000005aff5a723e */ /* 0x000fca00000000ff */
[----:B------:R0:W-:Y:S01]  /*cff0*/  @P5 STG.E.U16 desc[UR44][R88.64+0x12], R90 ;  /* 0x0000125a58005986 */ /* 0x0001e2000c10152c */
[----:B------:R-:W-:Y:S05]  /*d000*/  @!P2 BRA `(.L_x_299) ;  /* 0x000000000004a947 */ /* 0x000fea0003800000 */
[----:B------:R0:W5:Y:S02]  /*d010*/  LDG.E.LTC128B.U16 R223, desc[UR44][R6.64+0x20] ;  /* 0x0000202c06df7981 */ /* 0x000164000c1e1520 */
.L_x_299:
[----:B------:R-:W-:Y:S05]  /*d020*/  BSYNC B1 ;  /* 0x0000000000017941 */ /* 0x000fea0003800000 */
.L_x_298:
        /* <DEDUP_REMOVED lines=9> */
.L_x_301:
[----:B------:R-:W-:Y:S05]  /*d0c0*/  BSYNC B1 ;  /* 0x0000000000017941 */ /* 0x000fea0003800000 */
.L_x_300:
        /* <DEDUP_REMOVED lines=9> */
.L_x_303:
[----:B------:R-:W-:Y:S05]  /*d160*/  BSYNC B1 ;  /* 0x0000000000017941 */ /* 0x000fea0003800000 */
.L_x_302:
        /* <DEDUP_REMOVED lines=9> */
.L_x_305:
[----:B------:R-:W-:Y:S05]  /*d200*/  BSYNC B1 ;  /* 0x0000000000017941 */ /* 0x000fea0003800000 */
.L_x_304:
        /* <DEDUP_REMOVED lines=9> */
.L_x_307:
[----:B------:R-:W-:Y:S05]  /*d2a0*/  BSYNC B1 ;  /* 0x0000000000017941 */ /* 0x000fea0003800000 */
.L_x_306:
        /* <DEDUP_REMOVED lines=9> */
.L_x_309:
[----:B------:R-:W-:Y:S05]  /*d340*/  BSYNC B1 ;  /* 0x0000000000017941 */ /* 0x000fea0003800000 */
.L_x_308:
        /* <DEDUP_REMOVED lines=9> */
.L_x_311:
[----:B------:R-:W-:Y:S05]  /*d3e0*/  BSYNC B1 ;  /* 0x0000000000017941 */ /* 0x000fea0003800000 */
.L_x_310:
        /* <DEDUP_REMOVED lines=9> */
.L_x_313:
[----:B------:R-:W-:Y:S05]  /*d480*/  BSYNC B1 ;  /* 0x0000000000017941 */ /* 0x000fea0003800000 */
.L_x_312:
        /* <DEDUP_REMOVED lines=9> */
.L_x_315:
[----:B------:R-:W-:Y:S05]  /*d520*/  BSYNC B1 ;  /* 0x0000000000017941 */ /* 0x000fea0003800000 */
.L_x_314:
        /* <DEDUP_REMOVED lines=9> */
.L_x_317:
[----:B------:R-:W-:Y:S05]  /*d5c0*/  BSYNC B1 ;  /* 0x0000000000017941 */ /* 0x000fea0003800000 */
.L_x_316:
        /* <DEDUP_REMOVED lines=9> */
.L_x_319:
[----:B------:R-:W-:Y:S05]  /*d660*/  BSYNC B1 ;  /* 0x0000000000017941 */ /* 0x000fea0003800000 */
.L_x_318:
        /* <DEDUP_REMOVED lines=9> */
.L_x_321:
[----:B------:R-:W-:Y:S05]  /*d700*/  BSYNC B1 ;  /* 0x0000000000017941 */ /* 0x000fea0003800000 */
.L_x_320:
        /* <DEDUP_REMOVED lines=9> */
.L_x_323:
[----:B------:R-:W-:Y:S05]  /*d7a0*/  BSYNC B1 ;  /* 0x0000000000017941 */ /* 0x000fea0003800000 */
.L_x_322:
        /* <DEDUP_REMOVED lines=9> */
.L_x_325:
[----:B------:R-:W-:Y:S05]  /*d840*/  BSYNC B1 ;  /* 0x0000000000017941 */ /* 0x000fea0003800000 */
.L_x_324:
        /* <DEDUP_REMOVED lines=9> */
.L_x_327:
[----:B------:R-:W-:Y:S05]  /*d8e0*/  BSYNC B1 ;  /* 0x0000000000017941 */ /* 0x000fea0003800000 */
.L_x_326:
        /* <DEDUP_REMOVED lines=9> */
.L_x_329:
[----:B------:R-:W-:Y:S05]  /*d980*/  BSYNC B1 ;  /* 0x0000000000017941 */ /* 0x000fea0003800000 */
.L_x_328:
        /* <DEDUP_REMOVED lines=9> */
.L_x_331:
[----:B------:R-:W-:Y:S05]  /*da20*/  BSYNC B1 ;  /* 0x0000000000017941 */ /* 0x000fea0003800000 */
.L_x_330:
        /* <DEDUP_REMOVED lines=9> */
.L_x_333:
[----:B------:R-:W-:Y:S05]  /*dac0*/  BSYNC B1 ;  /* 0x0000000000017941 */ /* 0x000fea0003800000 */
.L_x_332:
        /* <DEDUP_REMOVED lines=9> */
.L_x_335:
[----:B------:R-:W-:Y:S05]  /*db60*/  BSYNC B1 ;  /* 0x0000000000017941 */ /* 0x000fea0003800000 */
.L_x_334:
        /* <DEDUP_REMOVED lines=9> */
.L_x_337:
[----:B------:R-:W-:Y:S05]  /*dc00*/  BSYNC B1 ;  /* 0x0000000000017941 */ /* 0x000fea0003800000 */
.L_x_336:
        /* <DEDUP_REMOVED lines=9> */
.L_x_339:
[----:B------:R-:W-:Y:S05]  /*dca0*/  BSYNC B1 ;  /* 0x0000000000017941 */ /* 0x000fea0003800000 */
.L_x_338:
        /* <DEDUP_REMOVED lines=9> */
.L_x_341:
[----:B------:R-:W-:Y:S05]  /*dd40*/  BSYNC B1 ;  /* 0x0000000000017941 */ /* 0x000fea0003800000 */
.L_x_340:
        /* <DEDUP_REMOVED lines=9> */
.L_x_343:
[----:B------:R-:W-:Y:S05]  /*dde0*/  BSYNC B1 ;  /* 0x0000000000017941 */ /* 0x000fea0003800000 */
.L_x_342:
        /* <DEDUP_REMOVED lines=9> */
.L_x_345:
[----:B------:R-:W-:Y:S05]  /*de80*/  BSYNC B1 ;  /* 0x0000000000017941 */ /* 0x000fea0003800000 */
.L_x_344:
        /* <DEDUP_REMOVED lines=9> */
.L_x_347:
[----:B------:R-:W-:Y:S05]  /*df20*/  BSYNC B1 ;  /* 0x0000000000017941 */ /* 0x000fea0003800000 */
.L_x_346:
        /* <DEDUP_REMOVED lines=9> */
.L_x_349:
[----:B------:R-:W-:Y:S05]  /*dfc0*/  BSYNC B1 ;  /* 0x0000000000017941 */ /* 0x000fea0003800000 */
.L_x_348:
        /* <DEDUP_REMOVED lines=9> */
.L_x_351:
[----:B------:R-:W-:Y:S05]  /*e060*/  BSYNC B1 ;  /* 0x0000000000017941 */ /* 0x000fea0003800000 */
.L_x_350:
        /* <DEDUP_REMOVED lines=9> */
.L_x_353:
[----:B------:R-:W-:Y:S05]  /*e100*/  BSYNC B1 ;  /* 0x0000000000017941 */ /* 0x000fea0003800000 */
.L_x_352:
        /* <DEDUP_REMOVED lines=9> */
.L_x_355:
[----:B------:R-:W-:Y:S05]  /*e1a0*/  BSYNC B1 ;  /* 0x0000000000017941 */ /* 0x000fea0003800000 */
.L_x_354:
        /* <DEDUP_REMOVED lines=9> */
.L_x_357:
[----:B------:R-:W-:Y:S05]  /*e240*/  BSYNC B1 ;  /* 0x0000000000017941 */ /* 0x000fea0003800000 */
.L_x_356:
        /* <DEDUP_REMOVED lines=9> */
.L_x_359:
[----:B------:R-:W-:Y:S05]  /*e2e0*/  BSYNC B1 ;  /* 0x0000000000017941 */ /* 0x000fea0003800000 */
.L_x_358:
        /* <DEDUP_REMOVED lines=9> */
.L_x_361:
[----:B------:R-:W-:Y:S05]  /*e380*/  BSYNC B1 ;  /* 0x0000000000017941 */ /* 0x000fea0003800000 */
.L_x_360:
        /* <DEDUP_REMOVED lines=9> */
.L_x_363:
[----:B------:R-:W-:Y:S05]  /*e420*/  BSYNC B1 ;  /* 0x0000000000017941 */ /* 0x000fea0003800000 */
.L_x_362:
        /* <DEDUP_REMOVED lines=9> */
.L_x_365:
[----:B------:R-:W-:Y:S05]  /*e4c0*/  BSYNC B1 ;  /* 0x0000000000017941 */ /* 0x000fea0003800000 */
.L_x_364:
        /* <DEDUP_REMOVED lines=9> */
.L_x_367:
[----:B------:R-:W-:Y:S05]  /*e560*/  BSYNC B1 ;  /* 0x0000000000017941 */ /* 0x000fea0003800000 */
.L_x_366:
        /* <DEDUP_REMOVED lines=9> */
.L_x_369:
[----:B------:R-:W-:Y:S05]  /*e600*/  BSYNC B1 ;  /* 0x0000000000017941 */ /* 0x000fea0003800000 */
.L_x_368:
        /* <DEDUP_REMOVED lines=9> */
.L_x_371:
[----:B------:R-:W-:Y:S05]  /*e6a0*/  BSYNC B1 ;  /* 0x0000000000017941 */ /* 0x000fea0003800000 */
.L_x_370:
        /* <DEDUP_REMOVED lines=9> */
.L_x_373:
[----:B------:R-:W-:Y:S05]  /*e740*/  BSYNC B1 ;  /* 0x0000000000017941 */ /* 0x000fea0003800000 */
.L_x_372:
        /* <DEDUP_REMOVED lines=9> */
.L_x_375:
[----:B------:R-:W-:Y:S05]  /*e7e0*/  BSYNC B1 ;  /* 0x0000000000017941 */ /* 0x000fea0003800000 */
.L_x_374:
        /* <DEDUP_REMOVED lines=9> */
.L_x_377:
[----:B------:R-:W-:Y:S05]  /*e880*/  BSYNC B1 ;  /* 0x0000000000017941 */ /* 0x000fea0003800000 */
.L_x_376:
        /* <DEDUP_REMOVED lines=9> */
.L_x_379:
[----:B------:R-:W-:Y:S05]  /*e920*/  BSYNC B1 ;  /* 0x0000000000017941 */ /* 0x000fea0003800000 */
.L_x_378:
        /* <DEDUP_REMOVED lines=9> */
.L_x_381:
[----:B------:R-:W-:Y:S05]  /*e9c0*/  BSYNC B1 ;  /* 0x0000000000017941 */ /* 0x000fea0003800000 */
.L_x_380:
        /* <DEDUP_REMOVED lines=9> */
.L_x_383:
[----:B------:R-:W-:Y:S05]  /*ea60*/  BSYNC B1 ;  /* 0x0000000000017941 */ /* 0x000fea0003800000 */
.L_x_382:
        /* <DEDUP_REMOVED lines=9> */
.L_x_385:
[----:B------:R-:W-:Y:S05]  /*eb00*/  BSYNC B1 ;  /* 0x0000000000017941 */ /* 0x000fea0003800000 */
.L_x_384:
        /* <DEDUP_REMOVED lines=9> */
.L_x_387:
[----:B------:R-:W-:Y:S05]  /*eba0*/  BSYNC B1 ;  /* 0x0000000000017941 */ /* 0x000fea0003800000 */
.L_x_386:
        /* <DEDUP_REMOVED lines=9> */
.L_x_389:
[----:B------:R-:W-:Y:S05]  /*ec40*/  BSYNC B1 ;  /* 0x0000000000017941 */ /* 0x000fea0003800000 */
.L_x_388:
        /* <DEDUP_REMOVED lines=9> */
.L_x_391:
[----:B------:R-:W-:Y:S05]  /*ece0*/  BSYNC B1 ;  /* 0x0000000000017941 */ /* 0x000fea0003800000 */
.L_x_390:
        /* <DEDUP_REMOVED lines=9> */
.L_x_393:
[----:B------:R-:W-:Y:S05]  /*ed80*/  BSYNC B1 ;  /* 0x0000000000017941 */ /* 0x000fea0003800000 */
.L_x_392:
        /* <DEDUP_REMOVED lines=9> */
.L_x_395:
[----:B------:R-:W-:Y:S05]  /*ee20*/  BSYNC B1 ;  /* 0x0000000000017941 */ /* 0x000fea0003800000 */
.L_x_394:
        /* <DEDUP_REMOVED lines=9> */
.L_x_397:
[----:B------:R-:W-:Y:S05]  /*eec0*/  BSYNC B1 ;  /* 0x0000000000017941 */ /* 0x000fea0003800000 */
.L_x_396:
        /* <DEDUP_REMOVED lines=9> */
.L_x_399:
[----:B------:R-:W-:Y:S05]  /*ef60*/  BSYNC B1 ;  /* 0x0000000000017941 */ /* 0x000fea0003800000 */
.L_x_398:
        /* <DEDUP_REMOVED lines=9> */
.L_x_401:
[----:B------:R-:W-:Y:S05]  /*f000*/  BSYNC B1 ;  /* 0x0000000000017941 */ /* 0x000fea0003800000 */
.L_x_400:
        /* <DEDUP_REMOVED lines=9> */
.L_x_403:
[----:B------:R-:W-:Y:S05]  /*f0a0*/  BSYNC B1 ;  /* 0x0000000000017941 */ /* 0x000fea0003800000 */
.L_x_402:
        /* <DEDUP_REMOVED lines=9> */
.L_x_405:
[----:B------:R-:W-:Y:S05]  /*f140*/  BSYNC B1 ;  /* 0x0000000000017941 */ /* 0x000fea0003800000 */
.L_x_404:
[----:B01-345:R-:W-:Y:S01]  /*f150*/  HADD2.F32 R7, -RZ, R223.H0_H0 ;  /* 0x200000dfff077230 */ /* 0x03bfe20000004100 */
        /* <DEDUP_REMOVED lines=8> */
.L_x_407:
[----:B------:R-:W-:Y:S05]  /*f1e0*/  BSYNC B1 ;  /* 0x0000000000017941 */ /* 0x000fea0003800000 */
.L_x_406:
[----:B-----5:R-:W-:Y:S01]  /*f1f0*/  HADD2.F32 R7, -RZ, R223.H0_H0 ;  /* 0x200000dfff077230 */ /* 0x020fe20000004100 */
[----:B------:R-:W-:Y:S01]  /*f200*/  ISETP.GT.AND P1, PT, R0, 0x79, P1 ;  /* 0x000000790000780c */ /* 0x000fe20000f24270 */
[----:B0-----:R-:W-:Y:S01]  /*f210*/  @P2 IMAD.MOV.U32 R6, RZ, RZ, R88 ;  /* 0x000000ffff062224 */ /* 0x001fe200078e0058 */
[----:B------:R-:W-:Y:S01]  /*f220*/  IADD3 R93, P0, R220, 0x180, RZ ;  /* 0x00000180dc5d7810 */ /* 0x000fe20007f1e0ff */
[----:B------:R-:W-:Y:S01]  /*f230*/  BSSY B1, `(.L_x_408) ;  /* 0x000000a000017945 */ /* 0x000fe20003800000 */
[----:B------:R-:W-:Y:S02]  /*f240*/  FMUL R7, R7, R16 ;  /* 0x0000001007077220 */ /* 0x000fe40000400000 */
[----:B------:R-:W-:Y:S02]  /*f250*/  IADD3.X R9, RZ, UR7, RZ, P0, !PT ;  /* 0x00000007ff097c10 */ /* 0x000fe400087fe4ff */
[----:B------:R-:W-:-:S05]  /*f260*/  FFMA R7, R150, R2, R7 ;  /* 0x0000000296077223 */ /* 0x000fca0000000007 */
[----:B------:R-:W-:-:S04]  /*f270*/  F2FP.F16.F32.PACK_AB R7, RZ, R7 ;  /* 0x00000007ff07723e */ /* 0x000fc800000000ff */
[----:B------:R-:W-:Y:S01]  /*f280*/  PRMT R8, R7, 0x7610, R8 ;  /* 0x0000761007087816 */ /* 0x000fe20000000008 */
[----:B------:R-:W-:-:S05]  /*f290*/  @P2 IMAD.MOV.U32 R7, RZ, RZ, R89 ;  /* 0x000000ffff072224 */ /* 0x000fca00078e0059 */
[----:B------:R0:W-:Y:S01]  /*f2a0*/  @P2 STG.E.U16 desc[UR44][R6.64+0xf0], R8 ;  /* 0x0000f00806002986 */ /* 0x0001e2000c10152c */
[----:B------:R-:W-:Y:S05]  /*f2b0*/  @!P1 BRA `(.L_x_409) ;  /* 0x0000000000049947 */ /* 0x000fea0003800000 */
[----:B------:R3:W5:Y:S02]  /*f2c0*/  LDG.E.LTC128B.U16 R223, desc[UR44][R10.64+0xf2] ;  /* 0x0000f22c0adf7981 */ /* 0x000764000c1e1520 */
.L_x_409:
[----:B------:R-:W-:Y:S05]  /*f2d0*/  BSYNC B1 ;  /* 0x0000000000017941 */ /* 0x000fea0003800000 */
.L_x_408:
        /* <DEDUP_REMOVED lines=8> */
[----:B------:R-:W-:Y:S02]  /*f360*/  IADD3 R7, R7, R91, RZ ;  /* 0x0000005b07077210 */ /* 0x000fe40007ffe0ff */
[C---:B------:R-:W-:Y:S02]  /*f370*/  LEA R8, P2, R6.reuse, R12, 0x1 ;  /* 0x0000000c06087211 */ /* 0x040fe400078408ff */
[----:B------:R-:W-:Y:S02]  /*f380*/  F2FP.F16.F32.PACK_AB R151, RZ, R151 ;  /* 0x00000097ff97723e */ /* 0x000fe400000000ff */
[----:B------:R-:W-:-:S03]  /*f390*/  LEA.HI.X R9, R6, R13, R7, 0x1, P2 ;  /* 0x0000000d06097211 */ /* 0x000fc600010f0c07 */
[----:B------:R0:W-:Y:S04]  /*f3a0*/  @P1 STG.E.U16 desc[UR44][R88.64+0xf2], R151 ;  /* 0x0000f29758001986 */ /* 0x0001e8000c10152c */
[----:B------:R4:W1:Y:S01]  /*f3b0*/  @P3 LDG.E.LTC128B.U16 R223, desc[UR44][R8.64] ;  /* 0x0000002c08df3981 */ /* 0x000862000c1e1520 */
[----:B------:R-:W-:Y:S01]  /*f3c0*/  IMAD.U32 R95, RZ, RZ, UR8 ;  /* 0x00000008ff5f7e24 */ /* 0x000fe2000f8e00ff */
[----:B------:R-:W-:Y:S01]  /*f3d0*/  MOV R90, UR9 ;  /* 0x00000009005a7c02 */ /* 0x000fe20008000f00 */
[----:B------:R-:W-:Y:S01]  /*f3e0*/  IMAD.WIDE.U32 R6, R93, R14, R18 ;  /* 0x0000000e5d067225 */ /* 0x000fe200078e0012 */
[----:B------:R-:W-:Y:S01]  /*f3f0*/  ISETP.GT.AND P2, PT, R0, 0x1, P0 ;  /* 0x000000010000780c */ /* 0x000fe20000744270 */
[----:B------:R-:W-:Y:S02]  /*f400*/  BSSY B1, `(.L_x_410) ;  /* 0x0000011000017945 */ /* 0x000fe40003800000 */
[----:B------:R-:W-:-:S04]  /*f410*/  IMAD.WIDE.U32 R4, R95, 0x300, R4 ;  /* 0x000003005f047825 */ /* 0x000fc800078e0004 */
[----:B0-----:R-:W-:Y:S01]  /*f420*/  IMAD R89, R90, 0x300, RZ ;  /* 0x000003005a597824 */ /* 0x001fe200078e02ff */
[----:B----4-:R-:W-:Y:S01]  /*f430*/  @P3 MOV R8, R4 ;  /* 0x0000000400083202 */ /* 0x010fe20000000f00 */
[----:B------:R-:W-:Y:S02]  /*f440*/  IMAD.IADD R7, R91, 0x1, R7 ;  /* 0x000000015b077824 */ /* 0x000fe400078e0207 */
[----:B------:R-:W-:Y:S02]  /*f450*/  IMAD.IADD R9, R5, 0x1, R89 ;  /* 0x0000000105097824 */ /* 0x000fe400078e0259 */
[----:B-123--:R-:W-:-:S05]  /*f460*/  HADD2.F32 R11, -RZ, R223.H0_H0 ;  /* 0x200000dfff0b7230 */ /* 0x00efca0000004100 */
        /* <DEDUP_REMOVED lines=10> */
.L_x_411:
[----:B------:R-:W-:Y:S05]  /*f510*/  BSYNC B1 ;  /* 0x0000000000017941 */ /* 0x000fea0003800000 */
.L_x_410:
[----:B-----5:R-:W-:Y:S01]  /*f520*/  HADD2.F32 R11, -RZ, R223.H0_H0 ;  /* 0x200000dfff0b7230 */ /* 0x020fe20000004100 */
[----:B------:R-:W-:Y:S01]  /*f530*/  ISETP.GT.AND P1, PT, R3, 0x188, PT ;  /* 0x000001880300780c */ /* 0x000fe20003f24270 */
[----:B0-----:R-:W-:Y:S01]  /*f540*/  IMAD.WIDE.U32 R14, R93, R14, R218 ;  /* 0x0000000e5d0e7225 */ /* 0x001fe200078e00da */
[----:B------:R-:W-:Y:S03]  /*f550*/  BSSY B1, `(.L_x_412) ;  /* 0x0000010000017945 */ /* 0x000fe60003800000 */
[----:B------:R-:W-:Y:S01]  /*f560*/  FMUL R10, R11, R16 ;  /* 0x000000100b0a7220 */ /* 0x000fe20000400000 */
[----:B------:R-:W-:Y:S01]  /*f570*/  IMAD.IADD R91, R91, 0x1, R15 ;  /* 0x000000015b5b7824 */ /* 0x000fe200078e020f */
[----:B------:R-:W-:Y:S02]  /*f580*/  IADD3 R216, P4, R216, R14, RZ ;  /* 0x0000000ed8d87210 */ /* 0x000fe40007f9e0ff */
[----:B------:R-:W-:Y:S01]  /*f590*/  FFMA R10, R25, R2, R10 ;  /* 0x00000002190a7223 */ /* 0x000fe2000000000a */
[----:B------:R-:W-:-:S02]  /*f5a0*/  ISETP.GT.AND P3, PT, R0, RZ, P1 ;  /* 0x000000ff0000720c */ /* 0x000fc40000f64270 */
[----:B------:R-:W-:Y:S01]  /*f5b0*/  IMAD.X R20, R91, 0x1, R21, P4 ;  /* 0x000000015b147824 */ /* 0x000fe200020e0615 */
[----:B------:R-:W-:Y:S01]  /*f5c0*/  IADD3 R14, P5, R18, R14, RZ ;  /* 0x0000000e120e7210 */ /* 0x000fe20007fbe0ff */
[----:B------:R-:W-:Y:S01]  /*f5d0*/  @P2 IMAD.MOV.U32 R21, RZ, RZ, R9 ;  /* 0x000000ffff152224 */ /* 0x000fe200078e0009 */
[----:B------:R-:W-:Y:S02]  /*f5e0*/  F2FP.F16.F32.PACK_AB R3, RZ, R10 ;  /* 0x0000000aff03723e */ /* 0x000fe400000000ff */
[----:B------:R-:W-:-:S04]  /*f5f0*/  LEA R10, P4, R216, R12, 0x1 ;  /* 0x0000000cd80a7211 */ /* 0x000fc800078808ff */
[----:B------:R-:W-:Y:S02]  /*f600*/  LEA.HI.X R11, R216, R13, R20, 0x1, P4 ;  /* 0x0000000dd80b7211 */ /* 0x000fe400020f0c14 */
[----:B------:R-:W-:-:S05]  /*f610*/  @P2 MOV R20, R4 ;  /* 0x0000000400142202 */ /* 0x000fca0000000f00 */
[----:B------:R0:W-:Y:S01]  /*f620*/  @P2 STG.E.U16 desc[UR44][R20.64+0x2], R3 ;  /* 0x0000020314002986 */ /* 0x0001e2000c10152c */
[----:B------:R-:W-:Y:S05]  /*f630*/  @!P3 BRA `(.L_x_413) ;  /* 0x000000000004b947 */ /* 0x000fea0003800000 */
[----:B------:R2:W5:Y:S02]  /*f640*/  LDG.E.LTC128B.U16 R223, desc[UR44][R10.64] ;  /* 0x0000002c0adf7981 */ /* 0x000564000c1e1520 */
.L_x_413:
[----:B------:R-:W-:Y:S05]  /*f650*/  BSYNC B1 ;  /* 0x0000000000017941 */ /* 0x000fea0003800000 */
.L_x_412:
[----:B0----5:R-:W-:Y:S01]  /*f660*/  HADD2.F32 R3, -RZ, R223.H0_H0 ;  /* 0x200000dfff037230 */ /* 0x021fe20000004100 */
[----:B------:R-:W-:Y:S01]  /*f670*/  IADD3 R8, P2, R222, R4, RZ ;  /* 0x00000004de087210 */ /* 0x000fe20007f5e0ff */
[----:B------:R-:W-:Y:S01]  /*f680*/  IMAD.X R15, R19, 0x1, R91, P5 ;  /* 0x00000001130f7824 */ /* 0x000fe200028e065b */
[----:B------:R-:W-:Y:S01]  /*f690*/  ISETP.GT.AND P5, PT, R0, 0x1, P1 ;  /* 0x000000010000780c */ /* 0x000fe20000fa4270 */
[----:B------:R-:W-:Y:S01]  /*f6a0*/  BSSY B1, `(.L_x_414) ;  /* 0x000000c000017945 */ /* 0x000fe20003800000 */
[----:B------:R-:W-:Y:S01]  /*f6b0*/  FMUL R3, R3, R16 ;  /* 0x0000001003037220 */ /* 0x000fe20000400000 */
[----:B------:R-:W-:Y:S02]  /*f6c0*/  IMAD.X R9, R9, 0x1, R221, P2 ;  /* 0x0000000109097824 */ /* 0x000fe400010e06dd */
[----:B--2---:R-:W-:-:S04]  /*f6d0*/  IMAD.WIDE.U32 R10, R22, UR42, R14 ;  /* 0x0000002a160a7c25 */ /* 0x004fc8000f8e000e */
[----:B------:R-:W-:Y:S01]  /*f6e0*/  FFMA R3, R26, R2, R3 ;  /* 0x000000021a037223 */ /* 0x000fe20000000003 */
[----:B------:R-:W-:-:S04]  /*f6f0*/  IADD3 R23, R23, R11, RZ ;  /* 0x0000000b17177210 */ /* 0x000fc80007ffe0ff */
[----:B------:R-:W-:Y:S02]  /*f700*/  F2FP.F16.F32.PACK_AB R3, RZ, R3 ;  /* 0x00000003ff03723e */ /* 0x000fe400000000ff */
[----:B------:R-:W-:-:S03]  /*f710*/  LEA R12, P4, R10, R12, 0x1 ;  /* 0x0000000c0a0c7211 */ /* 0x000fc600078808ff */
[----:B------:R0:W-:Y:S01]  /*f720*/  @P3 STG.E.U16 desc[UR44][R8.64], R3 ;  /* 0x0000000308003986 */ /* 0x0001e2000c10152c */
[----:B------:R-:W-:Y:S01]  /*f730*/  LEA.HI.X R13, R10, R13, R23, 0x1, P4 ;  /* 0x0000000d0a0d7211 */ /* 0x000fe200020f0c17 */
[----:B------:R-:W-:Y:S08]  /*f740*/  @!P5 BRA `(.L_x_415) ;  /* 0x000000000004d947 */ /* 0x000ff00003800000 */
[----:B------:R2:W5:Y:S02]  /*f750*/  LDG.E.LTC128B.U16 R223, desc[UR44][R12.64+0x2] ;  /* 0x0000022c0cdf7981 */ /* 0x000564000c1e1520 */
.L_x_415:
[----:B------:R-:W-:Y:S05]  /*f760*/  BSYNC B1 ;  /* 0x0000000000017941 */ /* 0x000fea0003800000 */
.L_x_414:
        /* <DEDUP_REMOVED lines=9> */
.L_x_417:
[----:B------:R-:W-:Y:S05]  /*f800*/  BSYNC B1 ;  /* 0x0000000000017941 */ /* 0x000fea0003800000 */
.L_x_416:
[----:B-----5:R-:W-:Y:S01]  /*f810*/  HADD2.F32 R3, -RZ, R223.H0_H0 ;  /* 0x200000dfff037230 */ /* 0x020fe20000004100 */
[----:B0-----:R-:W-:Y:S01]  /*f820*/  @P2 MOV R8, R4 ;  /* 0x0000000400082202 */ /* 0x001fe20000000f00 */
[----:B------:R-:W-:Y:S01]  /*f830*/  IMAD.IADD R9, R89, 0x1, R5 ;  /* 0x0000000159097824 */ /* 0x000fe200078e0205 */
[----:B------:R-:W-:Y:S01]  /*f840*/  ISETP.GT.AND P3, PT, R0, 0x9, P0 ;  /* 0x000000090000780c */ /* 0x000fe20000764270 */
[----:B------:R-:W-:Y:S01]  /*f850*/  BSSY B1, `(.L_x_418) ;  /* 0x0000007000017945 */ /* 0x000fe20003800000 */
[----:B------:R-:W-:-:S04]  /*f860*/  FMUL R3, R3, R16 ;  /* 0x0000001003037220 */ /* 0x000fc80000400000 */
[----:B------:R-:W-:-:S05]  /*f870*/  FFMA R3, R28, R2, R3 ;  /* 0x000000021c037223 */ /* 0x000fca0000000003 */
[----:B------:R-:W-:-:S05]  /*f880*/  F2FP.F16.F32.PACK_AB R3, RZ, R3 ;  /* 0x00000003ff03723e */ /* 0x000fca00000000ff */
[----:B------:R0:W-:Y:S01]  /*f890*/  @P2 STG.E.U16 desc[UR44][R8.64+0x10], R3 ;  /* 0x0000100308002986 */ /* 0x0001e2000c10152c */
[----:B------:R-:W-:Y:S05]  /*f8a0*/  @!P3 BRA `(.L_x_419) ;  /* 0x000000000004b947 */ /* 0x000fea0003800000 */
[----:B------:R4:W5:Y:S02]  /*f8b0*/  LDG.E.LTC128B.U16 R223, desc[UR44][R6.64+0x12] ;  /* 0x0000122c06df7981 */ /* 0x000964000c1e1520 */
.L_x_419:
[----:B------:R-:W-:Y:S05]  /*f8c0*/  BSYNC B1 ;  /* 0x0000000000017941 */ /* 0x000fea0003800000 */
.L_x_418:
[----:B0----5:R-:W-:Y:S01]  /*f8d0*/  HADD2.F32 R3, -RZ, R223.H0_H0 ;  /* 0x200000dfff037230 */ /* 0x021fe20000004100 */
[----:B------:R-:W-:Y:S01]  /*f8e0*/  ISETP.GT.AND P4, PT, R0, 0x8, P1 ;  /* 0x000000080000780c */ /* 0x000fe20000f84270 */
[----:B------:R-:W-:Y:S01]  /*f8f0*/  @P3 IMAD.MOV.U32 R11, RZ, RZ, R9 ;  /* 0x000000ffff0b3224 */ /* 0x000fe200078e0009 */
[----:B------:R-:W-:Y:S02]  /*f900*/  BSSY B1, `(.L_x_420) ;  /* 0x000000a000017945 */ /* 0x000fe40003800000 */
[----:B------:R-:W-:Y:S01]  /*f910*/  FMUL R10, R3, R16 ;  /* 0x00000010030a7220 */ /* 0x000fe20000400000 */
[----:B------:R-:W-:-:S03]  /*f920*/  PRMT R3, R223, 0x7610, R3 ;  /* 0x00007610df037816 */ /* 0x000fc60000000003 */
[----:B------:R-:W-:-:S05]  /*f930*/  FFMA R10, R29, R2, R10 ;  /* 0x000000021d0a7223 */ /* 0x000fca000000000a */
[----:B------:R-:W-:-:S04]  /*f940*/  F2FP.F16.F32.PACK_AB R10, RZ, R10 ;  /* 0x0000000aff0a723e */ /* 0x000fc800000000ff */
[----:B------:R-:W-:Y:S01]  /*f950*/  PRMT R14, R10, 0x7610, R14 ;  /* 0x000076100a0e7816 */ /* 0x000fe2000000000e */
[----:B------:R-:W-:-:S05]  /*f960*/  @P3 IMAD.MOV.U32 R10, RZ, RZ, R4 ;  /* 0x000000ffff0a3224 */ /* 0x000fca00078e0004 */
[----:B------:R0:W-:Y:S01]  /*f970*/  @P3 STG.E.U16 desc[UR44][R10.64+0x12], R14 ;  /* 0x0000120e0a003986 */ /* 0x0001e2000c10152c */
[----:B------:R-:W-:Y:S05]  /*f980*/  @!P4 BRA `(.L_x_421) ;  /* 0x000000000004c947 */ /* 0x000fea0003800000 */
[----:B------:R0:W5:Y:S02]  /*f990*/  LDG.E.LTC128B.U16 R3, desc[UR44][R12.64+0x10] ;  /* 0x0000102c0c037981 */ /* 0x000164000c1e1520 */
.L_x_421:
[----:B------:R-:W-:Y:S05]  /*f9a0*/  BSYNC B1 ;  /* 0x0000000000017941 */ /* 0x000fea0003800000 */
.L_x_420:
[----:B0----5:R-:W-:Y:S01]  /*f9b0*/  HADD2.F32 R11, -RZ, R3.H0_H0 ;  /* 0x20000003ff0b7230 */ /* 0x021fe20000004100 */
[----:B------:R-:W-:Y:S01]  /*f9c0*/  IADD3 R222, P2, R222, R4, RZ ;  /* 0x00000004dede7210 */ /* 0x000fe20007f5e0ff */
[----:B------:R-:W-:Y:S01]  /*f9d0*/  BSSY B1, `(.L_x_422) ;  /* 0x0000009000017945 */ /* 0x000fe20003800000 */
[----:B------:R-:W-:Y:S02]  /*f9e0*/  ISETP.GT.AND P3, PT, R0, 0x9, P1 ;  /* 0x000000090000780c */ /* 0x000fe40000f64270 */
[----:B------:R-:W-:Y:S01]  /*f9f0*/  FMUL R11, R11, R16 ;  /* 0x000000100b0b7220 */ /* 0x000fe20000400000 */
[----:B------:R-:W-:-:S03]  /*fa00*/  IADD3.X R223, R9, R221, RZ, P2, !PT ;  /* 0x000000dd09df7210 */ /* 0x000fc600017fe4ff */
[----:B------:R-:W-:-:S05]  /*fa10*/  FFMA R11, R30, R2, R11 ;  /* 0x000000021e0b7223 */ /* 0x000fca000000000b */
[----:B------:R-:W-:-:S05]  /*fa20*/  F2FP.F16.F32.PACK_AB R11, RZ, R11 ;  /* 0x0000000bff0b723e */ /* 0x000fca00000000ff */
[----:B------:R0:W-:Y:S01]  /*fa30*/  @P4 STG.E.U16 desc[UR44][R222.64+0x10], R11 ;  /* 0x0000100bde004986 */ /* 0x0001e2000c10152c */
[----:B------:R-:W-:Y:S05]  /*fa40*/  @!P3 BRA `(.L_x_423) ;  /* 0x000000000004b947 */ /* 0x000fea0003800000 */
[----:B------:R0:W5:Y:S02]  /*fa50*/  LDG.E.LTC128B.U16 R3, desc[UR44][R12.64+0x12] ;  /* 0x0000122c0c037981 */ /* 0x000164000c1e1520 */
.L_x_423:
[----:B------:R-:W-:Y:S05]  /*fa60*/  BSYNC B1 ;  /* 0x0000000000017941 */ /* 0x000fea0003800000 */
.L_x_422:
[----:B0----5:R-:W-:Y:S01]  /*fa70*/  HADD2.F32 R11, -RZ, R3.H0_H0 ;  /* 0x20000003ff0b7230 */ /* 0x021fe20000004100 */
[----:B------:R-:W-:Y:S01]  /*fa80*/  ISETP.GT.AND P2, PT, R0, 0x10, P0 ;  /* 0x000000100000780c */ /* 0x000fe20000744270 */
[----:B------:R-:W-:Y:S03]  /*fa90*/  BSSY B1, `(.L_x_424) ;  /* 0x000000a000017945 */ /* 0x000fe60003800000 */
[----:B------:R-:W-:Y:S01]  /*faa0*/  FMUL R10, R11, R16 ;  /* 0x000000100b0a7220 */ /* 0x000fe20000400000 */
[----:B------:R-:W-:-:S03]  /*fab0*/  @P3 IMAD.MOV.U32 R11, RZ, RZ, R223 ;  /* 0x000000ffff0b3224 */ /* 0x000fc600078e00df */
[----:B------:R-:W-:-:S05]  /*fac0*/  FFMA R10, R31, R2, R10 ;  /* 0x000000021f0a7223 */ /* 0x000fca000000000a */
[----:B------:R-:W-:-:S04]  /*fad0*/  F2FP.F16.F32.PACK_AB R10, RZ, R10 ;  /* 0x0000000aff0a723e */ /* 0x000fc800000000ff */
[----:B------:R-:W-:Y:S01]  /*fae0*/  PRMT R14, R10, 0x7610, R14 ;  /* 0x000076100a0e7816 */ /* 0x000fe2000000000e */
[----:B------:R-:W-:-:S05]  /*faf0*/  @P3 IMAD.MOV.U32 R10, RZ, RZ, R222 ;  /* 0x000000ffff0a3224 */ /* 0x000fca00078e00de */
[----:B------:R0:W-:Y:S01]  /*fb00*/  @P3 STG.E.U16 desc[UR44][R10.64+0x12], R14 ;  /* 0x0000120e0a003986 */ /* 0x0001e2000c10152c */
[----:B------:R-:W-:Y:S05]  /*fb10*/  @!P2 BRA `(.L_x_425) ;  /* 0x000000000004a947 */ /* 0x000fea0003800000 */
[----:B------:R0:W5:Y:S02]  /*fb20*/  LDG.E.LTC128B.U16 R3, desc[UR44][R6.64+0x20] ;  /* 0x0000202c06037981 */ /* 0x000164000c1e1520 */
.L_x_425:
[----:B------:R-:W-:Y:S05]  /*fb30*/  BSYNC B1 ;  /* 0x0000000000017941 */ /* 0x000fea0003800000 */
.L_x_424:
[----:B0----5:R-:W-:Y:S01]  /*fb40*/  HADD2.F32 R11, -RZ, R3.H0_H0 ;  /* 0x20000003ff0b7230 */ /* 0x021fe20000004100 */
[----:B------:R-:W-:Y:S01]  /*fb50*/  @P2 MOV R10, R4 ;  /* 0x00000004000a2202 */ /* 0x000fe20000000f00 */
[----:B------:R-:W-:Y:S01]  /*fb60*/  BSSY B1, `(.L_x_426) ;  /* 0x000000a000017945 */ /* 0x000fe20003800000 */
[----:B------:R-:W-:Y:S02]  /*fb70*/  ISETP.GT.AND P3, PT, R0, 0x11, P0 ;  /* 0x000000110000780c */ /* 0x000fe40000764270 */
[----:B------:R-:W-:-:S04]  /*fb80*/  FMUL R11, R11, R16 ;  /* 0x000000100b0b7220 */ /* 0x000fc80000400000 */
[----:B------:R-:W-:-:S05]  /*fb90*/  FFMA R11, R32, R2, R11 ;  /* 0x00000002200b7223 */ /* 0x000fca000000000b */
[----:B------:R-:W-:-:S04]  /*fba0*/  F2FP.F16.F32.PACK_AB R11, RZ, R11 ;  /* 0x0000000bff0b723e */ /* 0x000fc800000000ff */
[----:B------:R-:W-:Y:S01]  /*fbb0*/  PRMT R14, R11, 0x7610, R14 ;  /* 0x000076100b0e7816 */ /* 0x000fe2000000000e */
[----:B------:R-:W-:-:S05]  /*fbc0*/  @P2 IMAD.MOV.U32 R11, RZ, RZ, R9 ;  /* 0x000000ffff0b2224 */ /* 0x000fca00078e0009 */
[----:B------:R0:W-:Y:S01]  /*fbd0*/  @P2 STG.E.U16 desc[UR44][R10.64+0x20], R14 ;  /* 0x0000200e0a002986 */ /* 0x0001e2000c10152c */
[----:B------:R-:W-:Y:S05]  /*fbe0*/  @!P3 BRA `(.L_x_427) ;  /* 0x000000000004b947 */ /* 0x000fea0003800000 */
[----:B------:R0:W5:Y:S02]  /*fbf0*/  LDG.E.LTC128B.U16 R3, desc[UR44][R6.64+0x22] ;  /* 0x0000222c06037981 */ /* 0x000164000c1e1520 */
.L_x_427:
[----:B------:R-:W-:Y:S05]  /*fc00*/  BSYNC B1 ;  /* 0x0000000000017941 */ /* 0x000fea0003800000 */
.L_x_426:
[----:B0----5:R-:W-:Y:S01]  /*fc10*/  HADD2.F32 R11, -RZ, R3.H0_H0 ;  /* 0x20000003ff0b7230 */ /* 0x021fe20000004100 */
[----:B------:R-:W-:Y:S01]  /*fc20*/  ISETP.GT.AND P2, PT, R0, 0x10, P1 ;  /* 0x000000100000780c */ /* 0x000fe20000f44270 */
[----:B------:R-:W-:Y:S03]  /*fc30*/  BSSY B1, `(.L_x_428) ;  /* 0x000000a000017945 */ /* 0x000fe60003800000 */
[----:B------:R-:W-:Y:S01]  /*fc40*/  FMUL R10, R11, R16 ;  /* 0x000000100b0a7220 */ /* 0x000fe20000400000 */
[----:B------:R-:W-:-:S03]  /*fc50*/  @P3 MOV R11, R9 ;  /* 0x00000009000b3202 */ /* 0x000fc60000000f00 */
[----:B------:R-:W-:-:S05]  /*fc60*/  FFMA R10, R33, R2, R10 ;  /* 0x00000002210a7223 */ /* 0x000fca000000000a */
[----:B------:R-:W-:-:S04]  /*fc70*/  F2FP.F16.F32.PACK_AB R10, RZ, R10 ;  /* 0x0000000aff0a723e */ /* 0x000fc800000000ff */
[----:B------:R-:W-:Y:S01]  /*fc80*/  PRMT R14, R10, 0x7610, R14 ;  /* 0x000076100a0e7816 */ /* 0x000fe2000000000e */
[----:B------:R-:W-:-:S05]  /*fc90*/  @P3 IMAD.MOV.U32 R10, RZ, RZ, R4 ;  /* 0x000000ffff0a3224 */ /* 0x000fca00078e0004 */
[----:B------:R0:W-:Y:S01]  /*fca0*/  @P3 STG.E.U16 desc[UR44][R10.64+0x22], R14 ;  /* 0x0000220e0a003986 */ /* 0x0001e2000c10152c */
[----:B------:R-:W-:Y:S05]  /*fcb0*/  @!P2 BRA `(.L_x_429) ;  /* 0x000000000004a947 */ /* 0x000fea0003800000 */
[----:B------:R0:W5:Y:S02]  /*fcc0*/  LDG.E.LTC128B.U16 R3, desc[UR44][R12.64+0x20] ;  /* 0x0000202c0c037981 */ /* 0x000164000c1e1520 */
.L_x_429:
[----:B------:R-:W-:Y:S05]  /*fcd0*/  BSYNC B1 ;  /* 0x0000000000017941 */ /* 0x000fea0003800000 */
.L_x_428:
[----:B0----5:R-:W-:Y:S01]  /*fce0*/  HADD2.F32 R11, -RZ, R3.H0_H0 ;  /* 0x20000003ff0b7230 */ /* 0x021fe20000004100 */
[----:B------:R-:W-:Y:S01]  /*fcf0*/  ISETP.GT.AND P3, PT, R0, 0x11, P1 ;  /* 0x000000110000780c */ /* 0x000fe20000f64270 */
[----:B------:R-:W-:Y:S01]  /*fd00*/  @P2 IMAD.MOV.U32 R10, RZ, RZ, R222 ;  /* 0x000000ffff0a2224 */ /* 0x000fe200078e00de */
[----:B------:R-:W-:Y:S02]  /*fd10*/  BSSY B1, `(.L_x_430) ;  /* 0x0000009000017945 */ /* 0x000fe40003800000 */
        /* <DEDUP_REMOVED lines=8> */
.L_x_431:
[----:B------:R-:W-:Y:S05]  /*fda0*/  BSYNC B1 ;  /* 0x0000000000017941 */ /* 0x000fea0003800000 */
.L_x_430:
[----:B0----5:R-:W-:Y:S01]  /*fdb0*/  HADD2.F32 R11, -RZ, R3.H0_H0 ;  /* 0x20000003ff0b7230 */ /* 0x021fe20000004100 */
[----:B------:R-:W-:Y:S01]  /*fdc0*/  ISETP.GT.AND P2, PT, R0, 0x18, P0 ;  /* 0x000000180000780c */ /* 0x000fe20000744270 */
[----:B------:R-:W-:Y:S03]  /*fdd0*/  BSSY B1, `(.L_x_432) ;  /* 0x000000a000017945 */ /* 0x000fe60003800000 */
[----:B------:R-:W-:Y:S01]  /*fde0*/  FMUL R10, R11, R16 ;  /* 0x000000100b0a7220 */ /* 0x000fe20000400000 */
[----:B------:R-:W-:-:S03]  /*fdf0*/  @P3 IMAD.MOV.U32 R11, RZ, RZ, R223 ;  /* 0x000000ffff0b3224 */ /* 0x000fc600078e00df */
[----:B------:R-:W-:-:S05]  /*fe00*/  FFMA R10, R35, R2, R10 ;  /* 0x00000002230a7223 */ /* 0x000fca000000000a */
[----:B------:R-:W-:-:S04]  /*fe10*/  F2FP.F16.F32.PACK_AB R10, RZ, R10 ;  /* 0x0000000aff0a723e */ /* 0x000fc800000000ff */
[----:B------:R-:W-:Y:S02]  /*fe20*/  PRMT R14, R10, 0x7610, R14 ;  /* 0x000076100a0e7816 */ /* 0x000fe4000000000e */
[----:B------:R-:W-:-:S05]  /*fe30*/  @P3 MOV R10, R222 ;  /* 0x000000de000a3202 */ /* 0x000fca0000000f00 */
[----:B------:R0:W-:Y:S01]  /*fe40*/  @P3 STG.E.U16 desc[UR44][R10.64+0x22], R14 ;  /* 0x0000220e0a003986 */ /* 0x0001e2000c10152c */
[----:B------:R-:W-:Y:S05]  /*fe50*/  @!P2 BRA `(.L_x_433) ;  /* 0x000000000004a947 */ /* 0x000fea0003800000 */
[----:B------:R0:W5:Y:S02]  /*fe60*/  LDG.E.LTC128B.U16 R3, desc[UR44][R6.64+0x30] ;  /* 0x0000302c06037981 */ /* 0x000164000c1e1520 */
.L_x_433:
[----:B------:R-:W-:Y:S05]  /*fe70*/  BSYNC B1 ;  /* 0x0000000000017941 */ /* 0x000fea0003800000 */
.L_x_432:
[----:B0----5:R-:W-:Y:S01]  /*fe80*/  HADD2.F32 R11, -RZ, R3.H0_H0 ;  /* 0x20000003ff0b7230 */ /* 0x021fe20000004100 */
[----:B------:R-:W-:Y:S01]  /*fe90*/  ISETP.GT.AND P3, PT, R0, 0x19, P0 ;  /* 0x000000190000780c */ /* 0x000fe20000764270 */
[----:B------:R-:W-:Y:S01]  /*fea0*/  @P2 IMAD.MOV.U32 R10, RZ, RZ, R4 ;  /* 0x000000ffff0a2224 */ /* 0x000fe200078e0004 */
[----:B------:R-:W-:Y:S02]  /*feb0*/  BSSY B1, `(.L_x_434) ;  /* 0x0000009000017945 */ /* 0x000fe40003800000 */
[----:B------:R-:W-:-:S04]  /*fec0*/  FMUL R11, R11, R16 ;  /* 0x000000100b0b7220 */ /* 0x000fc80000400000 */
[----:B------:R-:W-:-:S05]  /*fed0*/  FFMA R11, R36, R2, R11 ;  /* 0x00000002240b7223 */ /* 0x000fca000000000b */
[----:B------:R-:W-:-:S04]  /*fee0*/  F2FP.F16.F32.PACK_AB R11, RZ, R11 ;  /* 0x0000000bff0b723e */ /* 0x000fc800000000ff */
[----:B------:R-:W-:Y:S02]  /*fef0*/  PRMT R14, R11, 0x7610, R14 ;  /* 0x000076100b0e7816 */ /* 0x000fe4000000000e */
[----:B------:R-:W-:-:S05]  /*ff00*/  @P2 MOV R11, R9 ;  /* 0x00000009000b2202 */ /* 0x000fca0000000f00 */
[----:B------:R0:W-:Y:S01]  /*ff10*/  @P2 STG.E.U16 desc[UR44][R10.64+0x30], R14 ;  /* 0x0000300e0a002986 */ /* 0x0001e2000c10152c */
[----:B------:R-:W-:Y:S05]  /*ff20*/  @!P3 BRA `(.L_x_435) ;  /* 0x000000000004b947 */ /* 0x000fea0003800000 */
[----:B------:R0:W5:Y:S02]  /*ff30*/  LDG.E.LTC128B.U16 R3, desc[UR44][R6.64+0x32] ;  /* 0x0000322c06037981 */ /* 0x000164000c1e1520 */
.L_x_435:
[----:B------:R-:W-:Y:S05]  /*ff40*/  BSYNC B1 ;  /* 0x0000000000017941 */ /* 0x000fea0003800000 */
.L_x_434:
        /* <DEDUP_REMOVED lines=12> */
.L_x_437:
[----:B------:R-:W-:Y:S05]  /*10010*/  BSYNC B1 ;  /* 0x0000000000017941 */ /* 0x000fea0003800000 */
.L_x_436:
        /* <DEDUP_REMOVED lines=12> */
.L_x_439:
[----:B------:R-:W-:Y:S05]  /*100e0*/  BSYNC B1 ;  /* 0x0000000000017941 */ /* 0x000fea0003800000 */
.L_x_438:
        /* <DEDUP_REMOVED lines=12> */
.L_x_441:
[----:B------:R-:W-:Y:S05]  /*101b0*/  BSYNC B1 ;  /* 0x0000000000017941 */ /* 0x000fea0003800000 */
.L_x_440:
        /* <DEDUP_REMOVED lines=12> */
.L_x_443:
[----:B------:R-:W-:Y:S05]  /*10280*/  BSYNC B1 ;  /* 0x0000000000017941 */ /* 0x000fea0003800000 */
.L_x_442:
        /* <DEDUP_REMOVED lines=12> */
.L_x_445:
[----:B------:R-:W-:Y:S05]  /*10350*/  BSYNC B1 ;  /* 0x0000000000017941 */ /* 0x000fea0003800000 */
.L_x_444:
        /* <DEDUP_REMOVED lines=12> */
.L_x_447:
[----:B------:R-:W-:Y:S05]  /*10420*/  BSYNC B1 ;  /* 0x0000000000017941 */ /* 0x000fea0003800000 */
.L_x_446:
        /* <DEDUP_REMOVED lines=12> */
.L_x_449:
[----:B------:R-:W-:Y:S05]  /*104f0*/  BSYNC B1 ;  /* 0x0000000000017941 */ /* 0x000fea0003800000 */
.L_x_448:
        /* <DEDUP_REMOVED lines=12> */
.L_x_451:
[----:B------:R-:W-:Y:S05]  /*105c0*/  BSYNC B1 ;  /* 0x0000000000017941 */ /* 0x000fea0003800000 */
.L_x_450:
        /* <DEDUP_REMOVED lines=12> */
.L_x_453:
[----:B------:R-:W-:Y:S05]  /*10690*/  BSYNC B1 ;  /* 0x0000000000017941 */ /* 0x000fea0003800000 */
.L_x_452:
        /* <DEDUP_REMOVED lines=12> */
.L_x_455:
[----:B------:R-:W-:Y:S05]  /*10760*/  BSYNC B1 ;  /* 0x0000000000017941 */ /* 0x000fea0003800000 */
.L_x_454:
        /* <DEDUP_REMOVED lines=12> */
.L_x_457:
[----:B------:R-:W-:Y:S05]  /*10830*/  BSYNC B1 ;  /* 0x0000000000017941 */ /* 0x000fea0003800000 */
.L_x_456:
        /* <DEDUP_REMOVED lines=12> */
.L_x_459:
[----:B------:R-:W-:Y:S05]  /*10900*/  BSYNC B1 ;  /* 0x0000000000017941 */ /* 0x000fea0003800000 */
.L_x_458:
        /* <DEDUP_REMOVED lines=12> */
.L_x_461:
[----:B------:R-:W-:Y:S05]  /*109d0*/  BSYNC B1 ;  /* 0x0000000000017941 */ /* 0x000fea0003800000 */
.L_x_460:
        /* <DEDUP_REMOVED lines=12> */
.L_x_463:
[----:B------:R-:W-:Y:S05]  /*10aa0*/  BSYNC B1 ;  /* 0x0000000000017941 */ /* 0x000fea0003800000 */
.L_x_462:
        /* <DEDUP_REMOVED lines=12> */
.L_x_465:
[----:B------:R-:W-:Y:S05]  /*10b70*/  BSYNC B1 ;  /* 0x0000000000017941 */ /* 0x000fea0003800000 */
.L_x_464:
        /* <DEDUP_REMOVED lines=12> */
.L_x_467:
[----:B------:R-:W-:Y:S05]  /*10c40*/  BSYNC B1 ;  /* 0x0000000000017941 */ /* 0x000fea0003800000 */
.L_x_466:
        /* <DEDUP_REMOVED lines=12> */
.L_x_469:
[----:B------:R-:W-:Y:S05]  /*10d10*/  BSYNC B1 ;  /* 0x0000000000017941 */ /* 0x000fea0003800000 */
.L_x_468:
        /* <DEDUP_REMOVED lines=12> */
.L_x_471:
[----:B------:R-:W-:Y:S05]  /*10de0*/  BSYNC B1 ;  /* 0x0000000000017941 */ /* 0x000fea0003800000 */
.L_x_470:
        /* <DEDUP_REMOVED lines=12> */
.L_x_473:
[----:B------:R-:W-:Y:S05]  /*10eb0*/  BSYNC B1 ;  /* 0x0000000000017941 */ /* 0x000fea0003800000 */
.L_x_472:
        /* <DEDUP_REMOVED lines=12> */
.L_x_475:
[----:B------:R-:W-:Y:S05]  /*10f80*/  BSYNC B1 ;  /* 0x0000000000017941 */ /* 0x000fea0003800000 */
.L_x_474:
        /* <DEDUP_REMOVED lines=12> */
.L_x_477:
[----:B------:R-:W-:Y:S05]  /*11050*/  BSYNC B1 ;  /* 0x0000000000017941 */ /* 0x000fea0003800000 */
.L_x_476:
        /* <DEDUP_REMOVED lines=12> */
.L_x_479:
[----:B------:R-:W-:Y:S05]  /*11120*/  BSYNC B1 ;  /* 0x0000000000017941 */ /* 0x000fea0003800000 */
.L_x_478:
        /* <DEDUP_REMOVED lines=12> */
.L_x_481:
[----:B------:R-:W-:Y:S05]  /*111f0*/  BSYNC B1 ;  /* 0x0000000000017941 */ /* 0x000fea0003800000 */
.L_x_480:
        /* <DEDUP_REMOVED lines=12> */
.L_x_483:
[----:B------:R-:W-:Y:S05]  /*112c0*/  BSYNC B1 ;  /* 0x0000000000017941 */ /* 0x000fea0003800000 */
.L_x_482:
        /* <DEDUP_REMOVED lines=12> */
.L_x_485:
[----:B------:R-:W-:Y:S05]  /*11390*/  BSYNC B1 ;  /* 0x0000000000017941 */ /* 0x000fea0003800000 */
.L_x_484:
        /* <DEDUP_REMOVED lines=12> */
.L_x_487:
[----:B------:R-:W-:Y:S05]  /*11460*/  BSYNC B1 ;  /* 0x0000000000017941 */ /* 0x000fea0003800000 */
.L_x_486:
        /* <DEDUP_REMOVED lines=12> */
.L_x_489:
[----:B------:R-:W-:Y:S05]  /*11530*/  BSYNC B1 ;  /* 0x0000000000017941 */ /* 0x000fea0003800000 */
.L_x_488:
        /* <DEDUP_REMOVED lines=12> */
.L_x_491:
[----:B------:R-:W-:Y:S05]  /*11600*/  BSYNC B1 ;  /* 0x0000000000017941 */ /* 0x000fea0003800000 */
.L_x_490:
        /* <DEDUP_REMOVED lines=12> */
.L_x_493:
[----:B------:R-:W-:Y:S05]  /*116d0*/  BSYNC B1 ;  /* 0x0000000000017941 */ /* 0x000fea0003800000 */
.L_x_492:
        /* <DEDUP_REMOVED lines=12> */
.L_x_495:
[----:B------:R-:W-:Y:S05]  /*117a0*/  BSYNC B1 ;  /* 0x0000000000017941 */ /* 0x000fea0003800000 */
.L_x_494:
        /* <DEDUP_REMOVED lines=12> */
.L_x_497:
[----:B------:R-:W-:Y:S05]  /*11870*/  BSYNC B1 ;  /* 0x0000000000017941 */ /* 0x000fea0003800000 */
.L_x_496:
        /* <DEDUP_REMOVED lines=12> */
.L_x_499:
[----:B------:R-:W-:Y:S05]  /*11940*/  BSYNC B1 ;  /* 0x0000000000017941 */ /* 0x000fea0003800000 */
.L_x_498:
        /* <DEDUP_REMOVED lines=12> */
.L_x_501:
[----:B------:R-:W-:Y:S05]  /*11a10*/  BSYNC B1 ;  /* 0x0000000000017941 */ /* 0x000fea0003800000 */
.L_x_500:
        /* <DEDUP_REMOVED lines=12> */
.L_x_503:
[----:B------:R-:W-:Y:S05]  /*11ae0*/  BSYNC B1 ;  /* 0x0000000000017941 */ /* 0x000fea0003800000 */
.L_x_502:
        /* <DEDUP_REMOVED lines=12> */
.L_x_505:
[----:B------:R-:W-:Y:S05]  /*11bb0*/  BSYNC B1 ;  /* 0x0000000000017941 */ /* 0x000fea0003800000 */
.L_x_504:
        /* <DEDUP_REMOVED lines=12> */
.L_x_507:
[----:B------:R-:W-:Y:S05]  /*11c80*/  BSYNC B1 ;  /* 0x0000000000017941 */ /* 0x000fea0003800000 */
.L_x_506:
        /* <DEDUP_REMOVED lines=12> */
.L_x_509:
[----:B------:R-:W-:Y:S05]  /*11d50*/  BSYNC B1 ;  /* 0x0000000000017941 */ /* 0x000fea0003800000 */
.L_x_508:
        /* <DEDUP_REMOVED lines=12> */
.L_x_511:
[----:B------:R-:W-:Y:S05]  /*11e20*/  BSYNC B1 ;  /* 0x0000000000017941 */ /* 0x000fea0003800000 */
.L_x_510:
        /* <DEDUP_REMOVED lines=12> */
.L_x_513:
[----:B------:R-:W-:Y:S05]  /*11ef0*/  BSYNC B1 ;  /* 0x0000000000017941 */ /* 0x000fea0003800000 */
.L_x_512:
        /* <DEDUP_REMOVED lines=12> */
.L_x_515:
[----:B------:R-:W-:Y:S05]  /*11fc0*/  BSYNC B1 ;  /* 0x0000000000017941 */ /* 0x000fea0003800000 */
.L_x_514:
        /* <DEDUP_REMOVED lines=12> */
.L_x_517:
[----:B------:R-:W-:Y:S05]  /*12090*/  BSYNC B1 ;  /* 0x0000000000017941 */ /* 0x000fea0003800000 */
.L_x_516:
        /* <DEDUP_REMOVED lines=12> */
.L_x_519:
[----:B------:R-:W-:Y:S05]  /*12160*/  BSYNC B1 ;  /* 0x0000000000017941 */ /* 0x000fea0003800000 */
.L_x_518:
        /* <DEDUP_REMOVED lines=12> */
.L_x_521:
[----:B------:R-:W-:Y:S05]  /*12230*/  BSYNC B1 ;  /* 0x0000000000017941 */ /* 0x000fea0003800000 */
.L_x_520:
        /* <DEDUP_REMOVED lines=12> */
.L_x_523:
[----:B------:R-:W-:Y:S05]  /*12300*/  BSYNC B1 ;  /* 0x0000000000017941 */ /* 0x000fea0003800000 */
.L_x_522:
        /* <DEDUP_REMOVED lines=12> */
.L_x_525:
[----:B------:R-:W-:Y:S05]  /*123d0*/  BSYNC B1 ;  /* 0x0000000000017941 */ /* 0x000fea0003800000 */
.L_x_524:
        /* <DEDUP_REMOVED lines=12> */
.L_x_527:
[----:B------:R-:W-:Y:S05]  /*124a0*/  BSYNC B1 ;  /* 0x0000000000017941 */ /* 0x000fea0003800000 */
.L_x_526:
        /* <DEDUP_REMOVED lines=12> */
.L_x_529:
[----:B------:R-:W-:Y:S05]  /*12570*/  BSYNC B1 ;  /* 0x0000000000017941 */ /* 0x000fea0003800000 */
.L_x_528:
        /* <DEDUP_REMOVED lines=12> */
.L_x_531:
[----:B------:R-:W-:Y:S05]  /*12640*/  BSYNC B1 ;  /* 0x0000000000017941 */ /* 0x000fea0003800000 */
.L_x_530:
[----:B-----5:R-:W-:Y:S01]  /*12650*/  HADD2.F32 R5, -RZ, R3.H0_H0 ;  /* 0x20000003ff057230 */ /* 0x020fe20000004100 */
[----:B------:R-:W-:Y:S01]  /*12660*/  ISETP.GT.AND P2, PT, R0, 0x78, P1 ;  /* 0x000000780000780c */ /* 0x000fe20000f44270 */
[----:B------:R-:W-:Y:S03]  /*12670*/  BSSY B1, `(.L_x_532) ;  /* 0x0000008000017945 */ /* 0x000fe60003800000 */
[----:B01-34-:R-:W-:Y:S01]  /*12680*/  FMUL R6, R5, R16 ;  /* 0x0000001005067220 */ /* 0x01bfe20000400000 */
[----:B------:R-:W-:-:S03]  /*12690*/  @P0 IMAD.MOV.U32 R5, RZ, RZ, R9 ;  /* 0x000000ffff050224 */ /* 0x000fc600078e0009 */
[----:B------:R-:W-:-:S05]  /*126a0*/  FFMA R6, R85, R2, R6 ;  /* 0x0000000255067223 */ /* 0x000fca0000000006 */
[----:B------:R-:W-:-:S05]  /*126b0*/  F2FP.F16.F32.PACK_AB R6, RZ, R6 ;  /* 0x00000006ff06723e */ /* 0x000fca00000000ff */
[----:B------:R0:W-:Y:S01]  /*126c0*/  @P0 STG.E.U16 desc[UR44][R4.64+0xf2], R6 ;  /* 0x0000f20604000986 */ /* 0x0001e2000c10152c */
[----:B------:R-:W-:Y:S05]  /*126d0*/  @!P2 BRA `(.L_x_533) ;  /* 0x000000000004a947 */ /* 0x000fea0003800000 */
[----:B------:R1:W5:Y:S02]  /*126e0*/  LDG.E.LTC128B.U16 R3, desc[UR44][R12.64+0xf0] ;  /* 0x0000f02c0c037981 */ /* 0x000364000c1e1520 */
.L_x_533:
[----:B------:R-:W-:Y:S05]  /*126f0*/  BSYNC B1 ;  /* 0x0000000000017941 */ /* 0x000fea0003800000 */
.L_x_532:
        /* <DEDUP_REMOVED lines=12> */
.L_x_535:
[----:B------:R-:W-:Y:S05]  /*127c0*/  BSYNC B1 ;  /* 0x0000000000017941 */ /* 0x000fea0003800000 */
.L_x_534:
[----:B------:R-:W-:Y:S05]  /*127d0*/  @!P1 BRA `(.L_x_536) ;  /* 0x0000004c004c9947 */ /* 0x000fea0003800000 */
[----:B-----5:R-:W-:-:S05]  /*127e0*/  HADD2.F32 R3, -RZ, R3.H0_H0 ;  /* 0x20000003ff037230 */ /* 0x020fca0000004100 */
[----:B------:R-:W-:-:S04]  /*127f0*/  FMUL R0, R3, R16 ;  /* 0x0000001003007220 */ /* 0x000fc80000400000 */
[----:B------:R-:W-:-:S05]  /*12800*/  FFMA R0, R87, R2, R0 ;  /* 0x0000000257007223 */ /* 0x000fca0000000000 */
[----:B------:R-:W-:-:S05]  /*12810*/  F2FP.F16.F32.PACK_AB R0, RZ, R0 ;  /* 0x00000000ff00723e */ /* 0x000fca00000000ff */
[----:B------:R4:W-:Y:S01]  /*12820*/  STG.E.U16 desc[UR44][R222.64+0xf2], R0 ;  /* 0x0000f200de007986 */ /* 0x0009e2000c10152c */
[----:B------:R-:W-:Y:S05]  /*12830*/  BRA `(.L_x_536) ;  /* 0x0000004c00347947 */ /* 0x000fea0003800000 */
.L_x_33:
[----:B------:R-:W2:Y:S01]  /*12840*/  LDL.LU R9, [R1+0x8] ;  /* 0x0000080001097983 */ /* 0x000ea20000300800 */
[----:B------:R-:W-:-:S03]  /*12850*/  ULDC.64 UR4, c[0x0][0x5c0] ;  /* 0x0001700000047ab9 */ /* 0x000fc60000000a00 */
[----:B------:R-:W3:Y:S04]  /*12860*/  LDL.LU R8, [R1+0xc] ;  /* 0x00000c0001087983 */ /* 0x000ee80000300800 */
[----:B------:R-:W4:Y:S04]  /*12870*/  LDL.LU R233, [R1+0x5c] ;  /* 0x00005c0001e97983 */ /* 0x000f280000300800 */
[----:B------:R-:W4:Y:S04]  /*12880*/  LDL.LU R232, [R1+0x60] ;  /* 0x0000600001e87983 */ /* 0x000f280000300800 */
[----:B------:R-:W4:Y:S04]  /*12890*/  LDL.LU R227, [R1+0x64] ;  /* 0x0000640001e37983 */ /* 0x000f280000300800 */
[----:B------:R-:W4:Y:S04]  /*128a0*/  LDL.LU R220, [R1+0x68] ;  /* 0x0000680001dc7983 */ /* 0x000f280000300800 */
[----:B------:R0:W-:Y:S04]  /*128b0*/  STL [R1+0x124], R83 ;  /* 0x0001245301007387 */ /* 0x0001e80000100800 */
[----:B0-----:R-:W4:Y:S04]  /*128c0*/  LDL.LU R83, [R1+0x6c] ;  /* 0x00006c0001537983 */ /* 0x001f280000300800 */
[----:B------:R-:W4:Y:S04]  /*128d0*/  LDL.LU R235, [R1+0x70] ;  /* 0x0000700001eb7983 */ /* 0x000f280000300800 */
        /* <DEDUP_REMOVED lines=27> */
[----:B------:R0:W-:Y:S01]  /*12a90*/  STL [R1+0x11c], R85 ;  /* 0x00011c5501007387 */ /* 0x0001e20000100800 */
[----:B------:R-:W-:-:S03]  /*12aa0*/  LEA R4, P1, R6, UR4, 0x1 ;  /* 0x0000000406047c11 */ /* 0x000fc6000f8208ff */
[----:B0-----:R-:W4:Y:S04]  /*12ab0*/  LDL.LU R85, [R1+0x7c] ;  /* 0x00007c0001557983 */ /* 0x001f280000300800 */
[----:B------:R0:W-:Y:S01]  /*12ac0*/  STL [R1+0x118], R86 ;  /* 0x0001185601007387 */ /* 0x0001e20000100800 */
[----:B------:R-:W-:-:S03]  /*12ad0*/  LEA.HI.X R5, R6, UR5, R10, 0x1, P1 ;  /* 0x0000000506057c11 */ /* 0x000fc600088f0c0a */
[----:B0-----:R-:W4:Y:S04]  /*12ae0*/  LDL.LU R86, [R1+0x8c] ;  /* 0x00008c0001567983 */ /* 0x001f280000300800 */
[----:B------:R0:W-:Y:S04]  /*12af0*/  STL [R1+0x114], R87 ;  /* 0x0001145701007387 */ /* 0x0001e80000100800 */
[----:B0-----:R-:W4:Y:S04]  /*12b00*/  LDL.LU R87, [R1+0x9c] ;  /* 0x00009c0001577983 */ /* 0x001f280000300800 */
[----:B------:R0:W-:Y:S04]  /*12b10*/  STL [R1+0x110], R17 ;  /* 0x0001101101007387 */ /* 0x0001e80000100800 */
[----:B0-----:R-:W4:Y:S04]  /*12b20*/  LDL.LU R17, [R1+0xac] ;  /* 0x0000ac0001117983 */ /* 0x001f280000300800 */
[----:B------:R0:W-:Y:S04]  /*12b30*/  STL [R1+0x10c], R16 ;  /* 0x00010c1001007387 */ /* 0x0001e80000100800 */
[----:B0-----:R-:W4:Y:S04]  /*12b40*/  LDL.LU R16, [R1+0xbc] ;  /* 0x0000bc0001107983 */ /* 0x001f280000300800 */
[----:B------:R-:W4:Y:S04]  /*12b50*/  LDL.LU R6, [R1+0x4] ;  /* 0x0000040001067983 */ /* 0x000f280000300800 */
[----:B------:R-:W4:Y:S01]  /*12b60*/  LDL.LU R7, [R1] ;  /* 0x0000000001077983 */ /* 0x000f220000300800 */
[----:B------:R-:W-:Y:S01]  /*12b70*/  ISETP.GT.AND P1, PT, R0, 0x1, P0 ;  /* 0x000000010000780c */ /* 0x000fe20000724270 */
[----:B------:R-:W-:-:S02]  /*12b80*/  USHF.L.U32 UR5, UR8, 0x4, URZ ;  /* 0x0000000408057899 */ /* 0x000fc4000800063f */
[----:B------:R-:W-:Y:S01]  /*12b90*/  USHF.L.U64.HI UR4, UR8, 0x4, UR9 ;  /* 0x0000000408047899 */ /* 0x000fe20008010209 */
[----:B------:R-:W4:Y:S01]  /*12ba0*/  LDL.LU R10, [R1+0x18] ;  /* 0x00001800010a7983 */ /* 0x000f220000300800 */
[-C--:B--2---:R-:W-:Y:S01]  /*12bb0*/  FMUL R9, R9, R2.reuse ;  /* 0x0000000209097220 */ /* 0x084fe20000400000 */
[----:B---3--:R-:W-:-:S04]  /*12bc0*/  FMUL R8, R8, R2 ;  /* 0x0000000208087220 */ /* 0x008fc80000400000 */
[----:B------:R-:W-:Y:S02]  /*12bd0*/  F2FP.F16.F32.PACK_AB R9, RZ, R9 ;  /* 0x00000009ff09723e */ /* 0x000fe400000000ff */
[----:B------:R-:W-:Y:S01]  /*12be0*/  F2FP.F16.F32.PACK_AB R8, RZ, R8 ;  /* 0x00000008ff08723e */ /* 0x000fe200000000ff */
[-C--:B----4-:R-:W-:Y:S01]  /*12bf0*/  FMUL R6, R6, R2.reuse ;  /* 0x0000000206067220 */ /* 0x090fe20000400000 */
[----:B------:R-:W-:-:S04]  /*12c00*/  FMUL R7, R7, R2 ;  /* 0x0000000207077220 */ /* 0x000fc80000400000 */
[----:B------:R-:W-:Y:S02]  /*12c10*/  F2FP.F16.F32.PACK_AB R6, RZ, R6 ;  /* 0x00000006ff06723e */ /* 0x000fe400000000ff */
[----:B------:R-:W-:-:S03]  /*12c20*/  F2FP.F16.F32.PACK_AB R7, RZ, R7 ;  /* 0x00000007ff07723e */ /* 0x000fc600000000ff */
[----:B------:R0:W-:Y:S01]  /*12c30*/  @P1 STG.E.U16 desc[UR44][R4.64+0x2], R6 ;  /* 0x0000020604001986 */ /* 0x0001e2000c10152c */
[----:B------:R-:W-:-:S03]  /*12c40*/  ISETP.GT.AND P1, PT, R3, 0x8, PT ;  /* 0x000000080300780c */ /* 0x000fc60003f24270 */
[----:B------:R1:W-:Y:S01]  /*12c50*/  @P2 STG.E.U16 desc[UR44][R4.64], R7 ;  /* 0x0000000704002986 */ /* 0x0003e2000c10152c */
[----:B------:R-:W-:Y:S02]  /*12c60*/  ISETP.GT.AND P2, PT, R0, RZ, P1 ;  /* 0x000000ff0000720c */ /* 0x000fe40000f44270 */
[----:B0-----:R-:W-:-:S04]  /*12c70*/  IADD3 R6, P3, R4, UR5, RZ ;  /* 0x0000000504067c10 */ /* 0x001fc8000ff7e0ff */
[----:B-1----:R-:W-:-:S07]  /*12c80*/  IADD3.X R7, R5, UR4, RZ, P3, !PT ;  /* 0x0000000405077c10 */ /* 0x002fce0009ffe4ff */
[----:B------:R0:W-:Y:S01]  /*12c90*/  @P2 STG.E.U16 desc[UR44][R6.64], R9 ;  /* 0x0000000906002986 */ /* 0x0001e2000c10152c */
[----:B------:R-:W-:-:S03]  /*12ca0*/  ISETP.GT.AND P2, PT, R0, 0x1, P1 ;  /* 0x000000010000780c */ /* 0x000fc60000f44270 */
[----:B0-----:R-:W2:Y:S10]  /*12cb0*/  LDL.LU R9, [R1+0x14] ;  /* 0x0000140001097983 */ /* 0x001eb40000300800 */
[----:B------:R0:W-:Y:S04]  /*12cc0*/  @P2 STG.E.U16 desc[UR44][R6.64+0x2], R8 ;  /* 0x0000020806002986 */ /* 0x0001e8000c10152c */
[----:B0-----:R-:W3:Y:S01]  /*12cd0*/  LDL.LU R8, [R1+0x10] ;  /* 0x0000100001087983 */ /* 0x001ee20000300800 */
[----:B------:R-:W-:Y:S01]  /*12ce0*/  ISETP.GT.AND P3, PT, R0, 0x8, P0 ;  /* 0x000000080000780c */ /* 0x000fe20000764270 */
[----:B------:R-:W-:Y:S01]  /*12cf0*/  FMUL R10, R10, R2 ;  /* 0x000000020a0a7220 */ /* 0x000fe20000400000 */
[----:B------:R-:W-:-:S02]  /*12d00*/  ISETP.GT.AND P4, PT, R0, 0x9, P0 ;  /* 0x000000090000780c */ /* 0x000fc40000784270 */
[----:B------:R-:W-:Y:S01]  /*12d10*/  ISETP.GT.AND P2, PT, R0, 0x8, P1 ;  /* 0x000000080000780c */ /* 0x000fe20000f44270 */
[----:B--2---:R-:W-:-:S05]  /*12d20*/  FMUL R9, R9, R2 ;  /* 0x0000000209097220 */ /* 0x004fca0000400000 */
[----:B------:R-:W-:Y:S01]  /*12d30*/  F2FP.F16.F32.PACK_AB R9, RZ, R9 ;  /* 0x00000009ff09723e */ /* 0x000fe200000000ff */
[----:B---3--:R-:W-:-:S05]  /*12d40*/  FMUL R8, R8, R2 ;  /* 0x0000000208087220 */ /* 0x008fca0000400000 */
[----:B------:R-:W-:-:S04]  /*12d50*/  F2FP.F16.F32.PACK_AB R8, RZ, R8 ;  /* 0x00000008ff08723e */ /* 0x000fc800000000ff */
[----:B------:R-:W-:Y:S02]  /*12d60*/  PRMT R11, R8, 0x7610, R11 ;  /* 0x00007610080b7816 */ /* 0x000fe4000000000b */
[----:B------:R-:W-:Y:S01]  /*12d70*/  F2FP.F16.F32.PACK_AB R8, RZ, R10 ;  /* 0x0000000aff08723e */ /* 0x000fe200000000ff */
[----:B------:R0:W-:Y:S04]  /*12d80*/  @P4 STG.E.U16 desc[UR44][R4.64+0x12], R9 ;  /* 0x0000120904004986 */ /* 0x0001e8000c10152c */
[----:B------:R-:W2:Y:S04]  /*12d90*/  LDL.LU R10, [R1+0x28] ;  /* 0x00002800010a7983 */ /* 0x000ea80000300800 */
[----:B------:R-:W-:Y:S04]  /*12da0*/  @P3 STG.E.U16 desc[UR44][R4.64+0x10], R11 ;  /* 0x0000100b04003986 */ /* 0x000fe8000c10152c */
[----:B0-----:R-:W3:Y:S04]  /*12db0*/  LDL.LU R9, [R1+0x24] ;  /* 0x0000240001097983 */ /* 0x001ee80000300800 */
[----:B------:R0:W-:Y:S04]  /*12dc0*/  @P2 STG.E.U16 desc[UR44][R6.64+0x10], R8 ;  /* 0x0000100806002986 */ /* 0x0001e8000c10152c */
[----:B0-----:R-:W4:Y:S01]  /*12dd0*/  LDL.LU R8, [R1+0x1c] ;  /* 0x00001c0001087983 */ /* 0x001f220000300800 */
[----:B------:R-:W-:Y:S01]  /*12de0*/  ISETP.GT.AND P2, PT, R0, 0x9, P1 ;  /* 0x000000090000780c */ /* 0x000fe20000f44270 */
[----:B----4-:R-:W-:-:S05]  /*12df0*/  FMUL R8, R8, R2 ;  /* 0x0000000208087220 */ /* 0x010fca0000400000 */
[----:B------:R-:W-:-:S07]  /*12e00*/  F2FP.F16.F32.PACK_AB R8, RZ, R8 ;  /* 0x00000008ff08723e */ /* 0x000fce00000000ff */
[----:B------:R0:W-:Y:S04]  /*12e10*/  @P2 STG.E.U16 desc[UR44][R6.64+0x12], R8 ;  /* 0x0000120806002986 */ /* 0x0001e8000c10152c */
[----:B0-----:R-:W4:Y:S01]  /*12e20*/  LDL.LU R8, [R1+0x20] ;  /* 0x0000200001087983 */ /* 0x001f220000300800 */
[C---:B------:R-:W-:Y:S01]  /*12e30*/  ISETP.GT.AND P3, PT, R0.reuse, 0x10, P0 ;  /* 0x000000100000780c */ /* 0x040fe20000764270 */
[-C--:B---3--:R-:W-:Y:S01]  /*12e40*/  FMUL R9, R9, R2.reuse ;  /* 0x0000000209097220 */ /* 0x088fe20000400000 */
[----:B------:R-:W-:Y:S01]  /*12e50*/  ISETP.GT.AND P4, PT, R0, 0x11, P0 ;  /* 0x000000110000780c */ /* 0x000fe20000784270 */
[----:B--2---:R-:W-:Y:S01]  /*12e60*/  FMUL R10, R10, R2 ;  /* 0x000000020a0a7220 */ /* 0x004fe20000400000 */
[----:B------:R-:W-:Y:S02]  /*12e70*/  ISETP.GT.AND P2, PT, R0, 0x10, P1 ;  /* 0x000000100000780c */ /* 0x000fe40000f44270 */
[----:B------:R-:W-:-:S09]  /*12e80*/  F2FP.F16.F32.PACK_AB R9, RZ, R9 ;  /* 0x00000009ff09723e */ /* 0x000fd200000000ff */
[----:B------:R0:W-:Y:S01]  /*12e90*/  @P4 STG.E.U16 desc[UR44][R4.64+0x22], R9 ;  /* 0x0000220904004986 */ /* 0x0001e2000c10152c */
[----:B----4-:R-:W-:-:S05]  /*12ea0*/  FMUL R8, R8, R2 ;  /* 0x0000000208087220 */ /* 0x010fca0000400000 */
[----:B------:R-:W-:-:S04]  /*12eb0*/  F2FP.F16.F32.PACK_AB R8, RZ, R8 ;  /* 0x00000008ff08723e */ /* 0x000fc800000000ff */
[----:B------:R-:W-:Y:S02]  /*12ec0*/  PRMT R11, R8, 0x7610, R11 ;  /* 0x00007610080b7816 */ /* 0x000fe4000000000b */
[----:B------:R-:W-:Y:S02]  /*12ed0*/  F2FP.F16.F32.PACK_AB R8, RZ, R10 ;  /* 0x0000000aff08723e */ /* 0x000fe400000000ff */
        /* <DEDUP_REMOVED lines=37> */
[----:B------:R-:W-:Y:S01]  /*13130*/  @P4 STG.E.U16 desc[UR44][R4.64+0x42], R9 ;  /* 0x0000420904004986 */ /* 0x000fe2000c10152c */
[----:B----4-:R-:W-:-:S05]  /*13140*/  FMUL R8, R8, R2 ;  /* 0x0000000208087220 */ /* 0x010fca0000400000 */
[----:B------:R-:W-:-:S04]  /*13150*/  F2FP.F16.F32.PACK_AB R8, RZ, R8 ;  /* 0x00000008ff08723e */ /* 0x000fc800000000ff */
[----:B------:R-:W-:Y:S02]  /*13160*/  PRMT R11, R8, 0x7610, R11 ;  /* 0x00007610080b7816 */ /* 0x000fe4000000000b */
[----:B------:R-:W-:Y:S02]  /*13170*/  F2FP.F16.F32.PACK_AB R8, RZ, R10 ;  /* 0x0000000aff08723e */ /* 0x000fe400000000ff */
[----:B------:R-:W2:Y:S04]  /*13180*/  LDL.LU R10, [R1+0x50] ;  /* 0x00005000010a7983 */ /* 0x000ea80000300800 */
[----:B------:R0:W-:Y:S04]  /*13190*/  @P3 STG.E.U16 desc[UR44][R4.64+0x40], R11 ;  /* 0x0000400b04003986 */ /* 0x0001e8000c10152c */
[----:B------:R1:W-:Y:S04]  /*131a0*/  @P2 STG.E.U16 desc[UR44][R6.64+0x40], R8 ;  /* 0x0000400806002986 */ /* 0x0003e8000c10152c */
[----:B0-----:R-:W3:Y:S04]  /*131b0*/  LDL.LU R11, [R1+0xdc] ;  /* 0x0000dc00010b7983 */ /* 0x001ee80000300800 */
[----:B------:R-:W4:Y:S04]  /*131c0*/  LDL.LU R9, [R1+0x54] ;  /* 0x0000540001097983 */ /* 0x000f280000300800 */
[----:B-1----:R-:W2:Y:S01]  /*131d0*/  LDL.LU R8, [R1+0x4c] ;  /* 0x00004c0001087983 */ /* 0x002ea20000300800 */
[----:B------:R-:W-:Y:S01]  /*131e0*/  ISETP.GT.AND P2, PT, R0, 0x21, P1 ;  /* 0x000000210000780c */ /* 0x000fe20000f44270 */
[----:B--2---:R-:W-:-:S05]  /*131f0*/  FMUL R8, R8, R2 ;  /* 0x0000000208087220 */ /* 0x004fca0000400000 */
[----:B------:R-:W-:-:S07]  /*13200*/  F2FP.F16.F32.PACK_AB R8, RZ, R8 ;  /* 0x00000008ff08723e */ /* 0x000fce00000000ff */
[----:B------:R0:W-:Y:S04]  /*13210*/  @P2 STG.E.U16 desc[UR44][R6.64+0x42], R8 ;  /* 0x0000420806002986 */ /* 0x0001e8000c10152c */
[----:B0-----:R-:W2:Y:S01]  /*13220*/  LDL.LU R8, [R1+0x58] ;  /* 0x0000580001087983 */ /* 0x001ea20000300800 */
[----:B------:R-:W-:Y:S01]  /*13230*/  ISETP.GT.AND P3, PT, R0, 0x28, P0 ;  /* 0x000000280000780c */ /* 0x000fe20000764270 */
[-C--:B------:R-:W-:Y:S01]  /*13240*/  FMUL R10, R10, R2.reuse ;  /* 0x000000020a0a7220 */ /* 0x080fe20000400000 */
[C---:B------:R-:W-:Y:S01]  /*13250*/  ISETP.GT.AND P4, PT, R0.reuse, 0x29, P0 ;  /* 0x000000290000780c */ /* 0x040fe20000784270 */
[----:B----4-:R-:W-:Y:S01]  /*13260*/  FMUL R9, R9, R2 ;  /* 0x0000000209097220 */ /* 0x010fe20000400000 */
[----:B------:R-:W-:Y:S02]  /*13270*/  ISETP.GT.AND P2, PT, R0, 0x28, P1 ;  /* 0x000000280000780c */ /* 0x000fe40000f44270 */
[----:B------:R-:W-:-:S02]  /*13280*/  F2FP.F16.F32.PACK_AB R10, RZ, R10 ;  /* 0x0000000aff0a723e */ /* 0x000fc400000000ff */
[----:B------:R-:W-:-:S05]  /*13290*/  F2FP.F16.F32.PACK_AB R9, RZ, R9 ;  /* 0x00000009ff09723e */ /* 0x000fca00000000ff */
[----:B------:R0:W-:Y:S04]  /*132a0*/  @P3 STG.E.U16 desc[UR44][R4.64+0x50], R10 ;  /* 0x0000500a04003986 */ /* 0x0001e8000c10152c */
[----:B------:R1:W-:Y:S04]  /*132b0*/  @P4 STG.E.U16 desc[UR44][R4.64+0x52], R9 ;  /* 0x0000520904004986 */ /* 0x0003e8000c10152c */
[----:B0-----:R-:W4:Y:S04]  /*132c0*/  LDL.LU R10, [R1+0xd8] ;  /* 0x0000d800010a7983 */ /* 0x001f280000300800 */
[----:B-1----:R-:W3:Y:S01]  /*132d0*/  LDL.LU R9, [R1+0xd4] ;  /* 0x0000d40001097983 */ /* 0x002ee20000300800 */
[----:B------:R-:W-:-:S02]  /*132e0*/  ISETP.GT.AND P4, PT, R0, 0x30, P0 ;  /* 0x000000300000780c */ /* 0x000fc40000784270 */
[C---:B------:R-:W-:Y:S01]  /*132f0*/  ISETP.GT.AND P5, PT, R0.reuse, 0x31, P0 ;  /* 0x000000310000780c */ /* 0x040fe200007a4270 */
[-C--:B------:R-:W-:Y:S01]  /*13300*/  FMUL R233, R233, R2.reuse ;  /* 0x00000002e9e97220 */ /* 0x080fe20000400000 */
[----:B------:R-:W-:Y:S01]  /*13310*/  ISETP.GT.AND P3, PT, R0, 0x30, P1 ;  /* 0x000000300000780c */ /* 0x000fe20000f64270 */
[-C--:B------:R-:W-:Y:S01]  /*13320*/  FMUL R232, R232, R2.reuse ;  /* 0x00000002e8e87220 */ /* 0x080fe20000400000 */
[-C--:B------:R-:W-:Y:S01]  /*13330*/  FMUL R227, R227, R2.reuse ;  /* 0x00000002e3e37220 */ /* 0x080fe20000400000 */
[----:B------:R-:W-:Y:S01]  /*13340*/  FMUL R220, R220, R2 ;  /* 0x00000002dcdc7220 */ /* 0x000fe20000400000 */
[----:B------:R-:W-:Y:S02]  /*13350*/  F2FP.F16.F32.PACK_AB R233, RZ, R233 ;  /* 0x000000e9ffe9723e */ /* 0x000fe400000000ff */
[----:B------:R-:W-:Y:S02]  /*13360*/  F2FP.F16.F32.PACK_AB R232, RZ, R232 ;  /* 0x000000e8ffe8723e */ /* 0x000fe400000000ff */
[----:B------:R-:W-:-:S02]  /*13370*/  F2FP.F16.F32.PACK_AB R227, RZ, R227 ;  /* 0x000000e3ffe3723e */ /* 0x000fc400000000ff */
[----:B------:R-:W-:Y:S01]  /*13380*/  F2FP.F16.F32.PACK_AB R220, RZ, R220 ;  /* 0x000000dcffdc723e */ /* 0x000fe200000000ff */
[-C--:B------:R-:W-:Y:S01]  /*13390*/  FMUL R237, R83, R2.reuse ;  /* 0x0000000253ed7220 */ /* 0x080fe20000400000 */
[-C--:B------:R-:W-:Y:S01]  /*133a0*/  FMUL R235, R235, R2.reuse ;  /* 0x00000002ebeb7220 */ /* 0x080fe20000400000 */
[-C--:B------:R-:W-:Y:S01]  /*133b0*/  FMUL R226, R226, R2.reuse ;  /* 0x00000002e2e27220 */ /* 0x080fe20000400000 */
[----:B------:R-:W-:Y:S02]  /*133c0*/  FMUL R219, R219, R2 ;  /* 0x00000002dbdb7220 */ /* 0x000fe40000400000 */
[----:B------:R-:W-:Y:S02]  /*133d0*/  F2FP.F16.F32.PACK_AB R237, RZ, R237 ;  /* 0x000000edffed723e */ /* 0x000fe400000000ff */
[----:B------:R-:W-:Y:S02]  /*133e0*/  F2FP.F16.F32.PACK_AB R235, RZ, R235 ;  /* 0x000000ebffeb723e */ /* 0x000fe400000000ff */
[----:B------:R-:W-:-:S02]  /*133f0*/  F2FP.F16.F32.PACK_AB R226, RZ, R226 ;  /* 0x000000e2ffe2723e */ /* 0x000fc400000000ff */
[----:B------:R-:W-:Y:S01]  /*13400*/  F2FP.F16.F32.PACK_AB R219, RZ, R219 ;  /* 0x000000dbffdb723e */ /* 0x000fe200000000ff */
[-C--:B------:R-:W-:Y:S01]  /*13410*/  FMUL R85, R85, R2.reuse ;  /* 0x0000000255557220 */ /* 0x080fe20000400000 */
[-C--:B------:R-:W-:Y:S01]  /*13420*/  FMUL R234, R234, R2.reuse ;  /* 0x00000002eaea7220 */ /* 0x080fe20000400000 */
[----:B--2---:R-:W-:-:S05]  /*13430*/  FMUL R8, R8, R2 ;  /* 0x0000000208087220 */ /* 0x004fca0000400000 */
[----:B------:R-:W-:-:S05]  /*13440*/  F2FP.F16.F32.PACK_AB R8, RZ, R8 ;  /* 0x00000008ff08723e */ /* 0x000fca00000000ff */
[----:B------:R0:W-:Y:S04]  /*13450*/  @P2 STG.E.U16 desc[UR44][R6.64+0x50], R8 ;  /* 0x0000500806002986 */ /* 0x0001e8000c10152c */
[----:B0-----:R-:W2:Y:S01]  /*13460*/  LDL.LU R8, [R1+0xd0] ;  /* 0x0000d00001087983 */ /* 0x001ea20000300800 */
[----:B------:R-:W-:Y:S01]  /*13470*/  ISETP.GT.AND P2, PT, R0, 0x29, P1 ;  /* 0x000000290000780c */ /* 0x000fe20000f44270 */
[-C--:B------:R-:W-:Y:S01]  /*13480*/  FMUL R225, R225, R2.reuse ;  /* 0x00000002e1e17220 */ /* 0x080fe20000400000 */
[----:B------:R-:W-:Y:S01]  /*13490*/  FMUL R218, R218, R2 ;  /* 0x00000002dada7220 */ /* 0x000fe20000400000 */
[----:B------:R-:W-:Y:S01]  /*134a0*/  F2FP.F16.F32.PACK_AB R234, RZ, R234 ;  /* 0x000000eaffea723e */ /* 0x000fe200000000ff */
[-C--:B------:R-:W-:Y:S01]  /*134b0*/  FMUL R86, R86, R2.reuse ;  /* 0x0000000256567220 */ /* 0x080fe20000400000 */
[-C--:B------:R-:W-:Y:S01]  /*134c0*/  FMUL R231, R231, R2.reuse ;  /* 0x00000002e7e77220 */ /* 0x080fe20000400000 */
[-C--:B------:R-:W-:Y:S01]  /*134d0*/  FMUL R217, R217, R2.reuse ;  /* 0x00000002d9d97220 */ /* 0x080fe20000400000 */
[-C--:B------:R-:W-:Y:S01]  /*134e0*/  FMUL R224, R224, R2.reuse ;  /* 0x00000002e0e07220 */ /* 0x080fe20000400000 */
[-C--:B------:R-:W-:Y:S01]  /*134f0*/  FMUL R216, R216, R2.reuse ;  /* 0x00000002d8d87220 */ /* 0x080fe20000400000 */
[-C--:B------:R-:W-:Y:S01]  /*13500*/  FMUL R87, R87, R2.reuse ;  /* 0x0000000257577220 */ /* 0x080fe20000400000 */
[-C--:B------:R-:W-:Y:S01]  /*13510*/  FMUL R230, R230, R2.reuse ;  /* 0x00000002e6e67220 */ /* 0x080fe20000400000 */
[-C--:B------:R-:W-:Y:S01]  /*13520*/  FMUL R223, R223, R2.reuse ;  /* 0x00000002dfdf7220 */ /* 0x080fe20000400000 */
[----:B------:R-:W-:Y:S01]  /*13530*/  FMUL R23, R23, R2 ;  /* 0x0000000217177220 */ /* 0x000fe20000400000 */
[----:B------:R-:W-:Y:S01]  /*13540*/  @P2 STG.E.U16 desc[UR44][R6.64+0x52], R233 ;  /* 0x000052e906002986 */ /* 0x000fe2000c10152c */
[----:B------:R-:W-:-:S03]  /*13550*/  ISETP.GT.AND P2, PT, R0, 0x31, P1 ;  /* 0x000000310000780c */ /* 0x000fc60000f44270 */
        /* <DEDUP_REMOVED lines=12> */
[----:B------:R0:W-:Y:S01]  /*13620*/  @P3 STG.E.U16 desc[UR44][R6.64+0x70], R219 ;  /* 0x000070db06003986 */ /* 0x0001e2000c10152c */
[----:B------:R-:W-:Y:S02]  /*13630*/  ISETP.GT.AND P3, PT, R0, 0x40, P1 ;  /* 0x000000400000780c */ /* 0x000fe40000f64270 */
[----:B------:R-:W-:Y:S01]  /*13640*/  F2FP.F16.F32.PACK_AB R225, RZ, R225 ;  /* 0x000000e1ffe1723e */ /* 0x000fe200000000ff */
        /* <DEDUP_REMOVED lines=8> */
[----:B0-----:R-:W-:Y:S01]  /*136d0*/  F2FP.F16.F32.PACK_AB R219, RZ, R85 ;  /* 0x00000055ffdb723e */ /* 0x001fe200000000ff */
[-C--:B------:R-:W-:Y:S01]  /*136e0*/  FMUL R236, R84, R2.reuse ;  /* 0x0000000254ec7220 */ /* 0x080fe20000400000 */
[-C--:B---3--:R-:W-:Y:S01]  /*136f0*/  FMUL R9, R9, R2.reuse ;  /* 0x0000000209097220 */ /* 0x088fe20000400000 */
[-C--:B----4-:R-:W-:Y:S01]  /*13700*/  FMUL R10, R10, R2.reuse ;  /* 0x000000020a0a7220 */ /* 0x090fe20000400000 */
[----:B------:R-:W-:Y:S01]  /*13710*/  FMUL R11, R11, R2 ;  /* 0x000000020b0b7220 */ /* 0x000fe20000400000 */
[----:B------:R0:W-:Y:S01]  /*13720*/  @P2 STG.E.U16 desc[UR44][R6.64+0x72], R219 ;  /* 0x000072db06002986 */ /* 0x0001e2000c10152c */
        /* <DEDUP_REMOVED lines=8> */
[-C--:B------:R-:W-:Y:S01]  /*137b0*/  FMUL R12, R12, R2.reuse ;  /* 0x000000020c0c7220 */ /* 0x080fe20000400000 */
[----:B------:R-:W-:Y:S01]  /*137c0*/  F2FP.F16.F32.PACK_AB R231, RZ, R231 ;  /* 0x000000e7ffe7723e */ /* 0x000fe200000000ff */
[-C--:B------:R-:W-:Y:S01]  /*137d0*/  FMUL R13, R13, R2.reuse ;  /* 0x000000020d0d7220 */ /* 0x080fe20000400000 */
[----:B------:R-:W-:Y:S01]  /*137e0*/  F2FP.F16.F32.PACK_AB R217, RZ, R217 ;  /* 0x000000d9ffd9723e */ /* 0x000fe200000000ff */
[-C--:B------:R-:W-:Y:S01]  /*137f0*/  FMUL R14, R14, R2.reuse ;  /* 0x000000020e0e7220 */ /* 0x080fe20000400000 */
[----:B0-----:R-:W-:Y:S01]  /*13800*/  PRMT R219, R220, 0x7610, R219 ;  /* 0x00007610dcdb7816 */ /* 0x001fe200000000db */
[----:B------:R-:W-:Y:S01]  /*13810*/  FMUL R15, R15, R2 ;  /* 0x000000020f0f7220 */ /* 0x000fe20000400000 */
[----:B------:R-:W-:Y:S01]  /*13820*/  F2FP.F16.F32.PACK_AB R224, RZ, R224 ;  /* 0x000000e0ffe0723e */ /* 0x000fe200000000ff */
[-C--:B------:R-:W-:Y:S01]  /*13830*/  FMUL R19, R19, R2.reuse ;  /* 0x0000000213137220 */ /* 0x080fe20000400000 */
[----:B------:R-:W-:Y:S01]  /*13840*/  PRMT R220, R231, 0x7610, R220 ;  /* 0x00007610e7dc7816 */ /* 0x000fe200000000dc */
[----:B------:R-:W-:Y:S01]  /*13850*/  FMUL R18, R18, R2 ;  /* 0x0000000212127220 */ /* 0x000fe20000400000 */
[----:B-1----:R-:W-:Y:S01]  /*13860*/  PRMT R218, R217, 0x7610, R218 ;  /* 0x00007610d9da7816 */ /* 0x002fe200000000da */
        /* <DEDUP_REMOVED lines=11> */
[----:B------:R-:W-:Y:S01]  /*13920*/  FMUL R21, R21, R2 ;  /* 0x0000000215157220 */ /* 0x000fe20000400000 */
[----:B------:R-:W-:Y:S01]  /*13930*/  F2FP.F16.F32.PACK_AB R230, RZ, R230 ;  /* 0x000000e6ffe6723e */ /* 0x000fe200000000ff */
[----:B------:R-:W-:Y:S01]  /*13940*/  USHF.L.U32 UR12, UR8, 0x8, URZ ;  /* 0x00000008080c7899 */ /* 0x000fe2000800063f */
[----:B------:R-:W-:Y:S01]  /*13950*/  F2FP.F16.F32.PACK_AB R223, RZ, R223 ;  /* 0x000000dfffdf723e */ /* 0x000fe200000000ff */
[----:B------:R-:W-:Y:S01]  /*13960*/  USHF.L.U64.HI UR11, UR8, 0x8, UR9 ;  /* 0x00000008080b7899 */ /* 0x000fe20008010209 */
[----:B------:R-:W-:Y:S01]  /*13970*/  FMUL R152, R152, R2 ;  /* 0x0000000298987220 */ /* 0x000fe20000400000 */
[----:B0-----:R-:W-:Y:S01]  /*13980*/  PRMT R218, R216, 0x7610, R218 ;  /* 0x00007610d8da7816 */ /* 0x001fe200000000da */
[----:B------:R0:W-:Y:S01]  /*13990*/  @P2 STG.E.U16 desc[UR44][R6.64+0x92], R217 ;  /* 0x000092d906002986 */ /* 0x0001e2000c10152c */
[----:B------:R-:W-:-:S03]  /*139a0*/  ISETP.GT.AND P2, PT, R0, 0x51, P1 ;  /* 0x000000510000780c */ /* 0x000fc60000f44270 */
[----:B------:R-:W-:Y:S01]  /*139b0*/  @P4 STG.E.U16 desc[UR44][R4.64+0xa0], R230 ;  /* 0x0000a0e604004986 */ /* 0x000fe2000c10152c */
[----:B------:R-:W-:-:S03]  /*139c0*/  ISETP.GT.AND P4, PT, R0, 0x58, P0 ;  /* 0x000000580000780c */ /* 0x000fc60000784270 */
[----:B------:R-:W-:Y:S01]  /*139d0*/  @P5 STG.E.U16 desc[UR44][R4.64+0xa2], R223 ;  /* 0x0000a2df04005986 */ /* 0x000fe2000c10152c */
[----:B------:R-:W-:-:S03]  /*139e0*/  ISETP.GT.AND P5, PT, R0, 0x59, P0 ;  /* 0x000000590000780c */ /* 0x000fc600007a4270 */
[----:B------:R-:W-:Y:S01]  /*139f0*/  @P3 STG.E.U16 desc[UR44][R6.64+0xa0], R218 ;  /* 0x0000a0da06003986 */ /* 0x000fe2000c10152c */
[----:B------:R-:W-:Y:S02]  /*13a00*/  ISETP.GT.AND P3, PT, R0, 0x58, P1 ;  /* 0x000000580000780c */ /* 0x000fe40000f64270 */
[----:B------:R-:W-:Y:S01]  /*13a10*/  F2FP.F16.F32.PACK_AB R23, RZ, R23 ;  /* 0x00000017ff17723e */ /* 0x000fe200000000ff */
[-C--:B------:R-:W-:Y:S01]  /*13a20*/  FMUL R153, R153, R2.reuse ;  /* 0x0000000299997220 */ /* 0x080fe20000400000 */
[----:B------:R-:W-:Y:S01]  /*13a30*/  F2FP.F16.F32.PACK_AB R216, RZ, R17 ;  /* 0x00000011ffd8723e */ /* 0x000fe200000000ff */
[-C--:B------:R-:W-:Y:S01]  /*13a40*/  FMUL R154, R154, R2.reuse ;  /* 0x000000029a9a7220 */ /* 0x080fe20000400000 */
[----:B------:R-:W-:Y:S01]  /*13a50*/  F2FP.F16.F32.PACK_AB R229, RZ, R229 ;  /* 0x000000e5ffe5723e */ /* 0x000fe200000000ff */
[----:B------:R-:W-:Y:S01]  /*13a60*/  FMUL R155, R155, R2 ;  /* 0x000000029b9b7220 */ /* 0x000fe20000400000 */
[----:B------:R-:W-:Y:S01]  /*13a70*/  F2FP.F16.F32.PACK_AB R222, RZ, R222 ;  /* 0x000000deffde723e */ /* 0x000fe200000000ff */
[----:B------:R-:W-:Y:S01]  /*13a80*/  FMUL R159, R159, R2 ;  /* 0x000000029f9f7220 */ /* 0x000fe20000400000 */
[----:B0-----:R-:W-:Y:S01]  /*13a90*/  PRMT R217, R23, 0x7610, R217 ;  /* 0x0000761017d97816 */ /* 0x001fe200000000d9 */
[----:B------:R-:W-:Y:S01]  /*13aa0*/  @P2 STG.E.U16 desc[UR44][R6.64+0xa2], R216 ;  /* 0x0000a2d806002986 */ /* 0x000fe2000c10152c */
        /* <DEDUP_REMOVED lines=8> */
[----:B------:R-:W-:Y:S01]  /*13b30*/  FMUL R160, R160, R2 ;  /* 0x00000002a0a07220 */ /* 0x000fe20000400000 */
[----:B------:R-:W-:Y:S01]  /*13b40*/  F2FP.F16.F32.PACK_AB R228, RZ, R228 ;  /* 0x000000e4ffe4723e */ /* 0x000fe200000000ff */
[-C--:B------:R-:W-:Y:S01]  /*13b50*/  FMUL R161, R161, R2.reuse ;  /* 0x00000002a1a17220 */ /* 0x080fe20000400000 */
[----:B------:R-:W-:Y:S01]  /*13b60*/  F2FP.F16.F32.PACK_AB R221, RZ, R221 ;  /* 0x000000ddffdd723e */ /* 0x000fe200000000ff */
[----:B------:R-:W-:Y:S01]  /*13b70*/  FMUL R162, R162, R2 ;  /* 0x00000002a2a27220 */ /* 0x000fe20000400000 */
[----:B------:R-:W-:Y:S01]  /*13b80*/  F2FP.F16.F32.PACK_AB R22, RZ, R22 ;  /* 0x00000016ff16723e */ /* 0x000fe200000000ff */
        /* <DEDUP_REMOVED lines=43> */
[-C--:B--2---:R-:W-:Y:S01]  /*13e40*/  FMUL R8, R8, R2.reuse ;  /* 0x0000000208087220 */ /* 0x084fe20000400000 */
[-C--:B------:R-:W-:Y:S01]  /*13e50*/  FMUL R178, R178, R2.reuse ;  /* 0x00000002b2b27220 */ /* 0x080fe20000400000 */
[-C--:B------:R-:W-:Y:S01]  /*13e60*/  FMUL R179, R179, R2.reuse ;  /* 0x00000002b3b37220 */ /* 0x080fe20000400000 */
[-C--:B------:R-:W-:Y:S01]  /*13e70*/  FMUL R180, R180, R2.reuse ;  /* 0x00000002b4b47220 */ /* 0x080fe20000400000 */
[----:B------:R-:W-:Y:S01]  /*13e80*/  FMUL R181, R181, R2 ;  /* 0x00000002b5b57220 */ /* 0x000fe20000400000 */
[----:B------:R-:W-:Y:S01]  /*13e90*/  F2FP.F16.F32.PACK_AB R8, RZ, R8 ;  /* 0x00000008ff08723e */ /* 0x000fe200000000ff */
[-C--:B------:R-:W-:Y:S01]  /*13ea0*/  FMUL R182, R182, R2.reuse ;  /* 0x00000002b6b67220 */ /* 0x080fe20000400000 */
[-C--:B------:R-:W-:Y:S01]  /*13eb0*/  FMUL R183, R183, R2.reuse ;  /* 0x00000002b7b77220 */ /* 0x080fe20000400000 */
[-C--:B------:R-:W-:Y:S01]  /*13ec0*/  FMUL R184, R184, R2.reuse ;  /* 0x00000002b8b87220 */ /* 0x080fe20000400000 */
[----:B------:R-:W-:Y:S01]  /*13ed0*/  FMUL R185, R185, R2 ;  /* 0x00000002b9b97220 */ /* 0x000fe20000400000 */
[----:B------:R0:W-:Y:S01]  /*13ee0*/  @P4 STG.E.U16 desc[UR44][R4.64+0xd0], R8 ;  /* 0x0000d00804004986 */ /* 0x0001e2000c10152c */
[----:B------:R-:W-:-:S03]  /*13ef0*/  ISETP.GT.AND P4, PT, R0, 0x70, P0 ;  /* 0x000000700000780c */ /* 0x000fc60000784270 */
[----:B------:R-:W-:Y:S01]  /*13f00*/  @P3 STG.E.U16 desc[UR44][R6.64+0xd0], R10 ;  /* 0x0000d00a06003986 */ /* 0x000fe2000c10152c */
[----:B------:R-:W-:-:S03]  /*13f10*/  ISETP.GT.AND P3, PT, R0, 0x70, P1 ;  /* 0x000000700000780c */ /* 0x000fc60000f64270 */
[----:B------:R-:W-:Y:S01]  /*13f20*/  @P2 STG.E.U16 desc[UR44][R6.64+0xd2], R11 ;  /* 0x0000d20b06002986 */ /* 0x000fe2000c10152c */
[----:B------:R-:W-:-:S03]  /*13f30*/  ISETP.GT.AND P2, PT, R0, 0x71, P1 ;  /* 0x000000710000780c */ /* 0x000fc60000f44270 */
[----:B------:R-:W-:Y:S04]  /*13f40*/  @P5 STG.E.U16 desc[UR44][R4.64+0xe2], R13 ;  /* 0x0000e20d04005986 */ /* 0x000fe8000c10152c */
[----:B------:R-:W-:Y:S01]  /*13f50*/  @P4 STG.E.U16 desc[UR44][R4.64+0xe0], R12 ;  /* 0x0000e00c04004986 */ /* 0x000fe2000c10152c */
[----:B------:R-:W-:-:S03]  /*13f60*/  ISETP.GT.AND P4, PT, R0, 0x78, P0 ;  /* 0x000000780000780c */ /* 0x000fc60000784270 */
[----:B------:R-:W-:Y:S01]  /*13f70*/  @P3 STG.E.U16 desc[UR44][R6.64+0xe0], R14 ;  /* 0x0000e00e06003986 */ /* 0x000fe2000c10152c */
[C---:B------:R-:W-:Y:S02]  /*13f80*/  ISETP.GT.AND P3, PT, R0.reuse, 0x78, P1 ;  /* 0x000000780000780c */ /* 0x040fe40000f64270 */
[----:B------:R-:W-:Y:S01]  /*13f90*/  ISETP.GT.AND P0, PT, R0, 0x79, P0 ;  /* 0x000000790000780c */ /* 0x000fe20000704270 */
[----:B------:R-:W-:Y:S01]  /*13fa0*/  FMUL R186, R186, R2 ;  /* 0x00000002baba7220 */ /* 0x000fe20000400000 */
[----:B------:R-:W-:Y:S01]  /*13fb0*/  ISETP.GT.AND P1, PT, R0, 0x79, P1 ;  /* 0x000000790000780c */ /* 0x000fe20000f24270 */
[----:B------:R-:W-:Y:S04]  /*13fc0*/  @P2 STG.E.U16 desc[UR44][R6.64+0xe2], R15 ;  /* 0x0000e20f06002986 */ /* 0x000fe8000c10152c */
[----:B------:R-:W-:Y:S04]  /*13fd0*/  @P4 STG.E.U16 desc[UR44][R4.64+0xf0], R18 ;  /* 0x0000f01204004986 */ /* 0x000fe8000c10152c */
[----:B0-----:R-:W-:-:S02]  /*13fe0*/  @P3 IMAD.MOV.U32 R8, RZ, RZ, R6 ;  /* 0x000000ffff083224 */ /* 0x001fc400078e0006 */
[----:B------:R-:W-:Y:S01]  /*13ff0*/  FMUL R187, R187, R2 ;  /* 0x00000002bbbb7220 */ /* 0x000fe20000400000 */
[----:B------:R-:W-:Y:S01]  /*14000*/  @P3 IMAD.MOV.U32 R9, RZ, RZ, R7 ;  /* 0x000000ffff093224 */ /* 0x000fe200078e0007 */
[----:B------:R-:W-:Y:S01]  /*14010*/  @P0 STG.E.U16 desc[UR44][R4.64+0xf2], R19 ;  /* 0x0000f21304000986 */ /* 0x000fe2000c10152c */
[----:B------:R-:W-:-:S03]  /*14020*/  ISETP.GT.AND P0, PT, R3, 0x80, PT ;  /* 0x000000800300780c */ /* 0x000fc60003f04270 */
[----:B------:R0:W-:Y:S01]  /*14030*/  @P3 STG.E.U16 desc[UR44][R8.64+0xf0], R20 ;  /* 0x0000f01408003986 */ /* 0x0001e2000c10152c */
[C---:B------:R-:W-:Y:S02]  /*14040*/  ISETP.GT.AND P4, PT, R0.reuse, RZ, P0 ;  /* 0x000000ff0000720c */ /* 0x040fe40000784270 */
[----:B------:R-:W-:Y:S01]  /*14050*/  ISETP.GT.AND P2, PT, R0, 0x1, P0 ;  /* 0x000000010000780c */ /* 0x000fe20000744270 */
        /* <DEDUP_REMOVED lines=8> */
[----:B0-----:R-:W-:Y:S01]  /*140e0*/  @P1 MOV R8, R6 ;  /* 0x0000000600081202 */ /* 0x001fe20000000f00 */
[----:B------:R-:W-:Y:S01]  /*140f0*/  @P1 IMAD.MOV.U32 R9, RZ, RZ, R7 ;  /* 0x000000ffff091224 */ /* 0x000fe200078e0007 */
[----:B------:R-:W-:Y:S01]  /*14100*/  IADD3 R6, P3, R4, UR12, RZ ;  /* 0x0000000c04067c10 */ /* 0x000fe2000ff7e0ff */
[-C--:B------:R-:W-:Y:S01]  /*14110*/  FMUL R196, R196, R2.reuse ;  /* 0x00000002c4c47220 */ /* 0x080fe20000400000 */
[-C--:B------:R-:W-:Y:S01]  /*14120*/  FMUL R197, R197, R2.reuse ;  /* 0x00000002c5c57220 */ /* 0x080fe20000400000 */
[----:B------:R-:W-:Y:S01]  /*14130*/  FMUL R198, R198, R2 ;  /* 0x00000002c6c67220 */ /* 0x000fe20000400000 */
[----:B------:R0:W-:Y:S01]  /*14140*/  @P1 STG.E.U16 desc[UR44][R8.64+0xf2], R21 ;  /* 0x0000f21508001986 */ /* 0x0001e2000c10152c */
[----:B------:R-:W-:-:S02]  /*14150*/  ISETP.GT.AND P1, PT, R3, 0x88, PT ;  /* 0x000000880300780c */ /* 0x000fc40003f24270 */
[----:B------:R-:W-:Y:S01]  /*14160*/  IADD3.X R7, R5, UR11, RZ, P3, !PT ;  /* 0x0000000b05077c10 */ /* 0x000fe20009ffe4ff */
[-C--:B------:R-:W-:Y:S01]  /*14170*/  FMUL R199, R199, R2.reuse ;  /* 0x00000002c7c77220 */ /* 0x080fe20000400000 */
[----:B------:R-:W-:Y:S01]  /*14180*/  ISETP.GT.AND P3, PT, R0, RZ, P1 ;  /* 0x000000ff0000720c */ /* 0x000fe20000f64270 */
[-C--:B------:R-:W-:Y:S01]  /*14190*/  FMUL R200, R200, R2.reuse ;  /* 0x00000002c8c87220 */ /* 0x080fe20000400000 */
[----:B------:R-:W-:Y:S01]  /*141a0*/  IADD3 R12, P5, R6, UR5, RZ ;  /* 0x00000005060c7c10 */ /* 0x000fe2000ffbe0ff */
[----:B------:R-:W-:Y:S01]  /*141b0*/  @P4 STG.E.U16 desc[UR44][R6.64], R152 ;  /* 0x0000009806004986 */ /* 0x000fe2000c10152c */
[----:B------:R-:W-:Y:S02]  /*141c0*/  ISETP.GT.AND P4, PT, R0, 0x1, P1 ;  /* 0x000000010000780c */ /* 0x000fe40000f84270 */
[----:B------:R-:W-:Y:S01]  /*141d0*/  IADD3.X R13, R7, UR4, RZ, P5, !PT ;  /* 0x00000004070d7c10 */ /* 0x000fe2000affe4ff */
[----:B------:R-:W-:Y:S01]  /*141e0*/  @P2 STG.E.U16 desc[UR44][R6.64+0x2], R153 ;  /* 0x0000029906002986 */ /* 0x000fe2000c10152c */
[----:B------:R-:W-:Y:S01]  /*141f0*/  IADD3 R14, P2, R6, UR5, RZ ;  /* 0x00000005060e7c10 */ /* 0x000fe2000ff5e0ff */
[-C--:B------:R-:W-:Y:S01]  /*14200*/  FMUL R201, R201, R2.reuse ;  /* 0x00000002c9c97220 */ /* 0x080fe20000400000 */
[-C--:B------:R-:W-:Y:S01]  /*14210*/  FMUL R202, R202, R2.reuse ;  /* 0x00000002caca7220 */ /* 0x080fe20000400000 */
[-C--:B------:R-:W-:Y:S01]  /*14220*/  FMUL R203, R203, R2.reuse ;  /* 0x00000002cbcb7220 */ /* 0x080fe20000400000 */
[----:B------:R-:W-:Y:S01]  /*14230*/  IADD3.X R15, R7, UR4, RZ, P2, !PT ;  /* 0x00000004070f7c10 */ /* 0x000fe200097fe4ff */
[----:B------:R1:W-:Y:S01]  /*14240*/  @P3 STG.E.U16 desc[UR44][R12.64], R154 ;  /* 0x0000009a0c003986 */ /* 0x0003e2000c10152c */
[----:B------:R-:W-:Y:S01]  /*14250*/  ISETP.GT.AND P3, PT, R0, 0x8, P0 ;  /* 0x000000080000780c */ /* 0x000fe20000764270 */
[----:B0-----:R-:W-:-:S02]  /*14260*/  FMUL R8, R156, R2 ;  /* 0x000000029c087220 */ /* 0x001fc40000400000 */
[----:B------:R-:W-:Y:S01]  /*14270*/  @P4 STG.E.U16 desc[UR44][R14.64+0x2], R155 ;  /* 0x0000029b0e004986 */ /* 0x000fe2000c10152c */
[C---:B------:R-:W-:Y:S02]  /*14280*/  ISETP.GT.AND P4, PT, R0.reuse, 0x9, P0 ;  /* 0x000000090000780c */ /* 0x040fe40000784270 */
[----:B------:R-:W-:Y:S01]  /*14290*/  ISETP.GT.AND P2, PT, R0, 0x8, P1 ;  /* 0x000000080000780c */ /* 0x000fe20000f44270 */
[----:B------:R-:W-:Y:S01]  /*142a0*/  FMUL R10, R157, R2 ;  /* 0x000000029d0a7220 */ /* 0x000fe20000400000 */
[----:B------:R-:W-:Y:S01]  /*142b0*/  F2FP.F16.F32.PACK_AB R8, RZ, R8 ;  /* 0x00000008ff08723e */ /* 0x000fe200000000ff */
[-C--:B------:R-:W-:Y:S01]  /*142c0*/  FMUL R204, R204, R2.reuse ;  /* 0x00000002cccc7220 */ /* 0x080fe20000400000 */
[-C--:B------:R-:W-:Y:S01]  /*142d0*/  FMUL R205, R205, R2.reuse ;  /* 0x00000002cdcd7220 */ /* 0x080fe20000400000 */
[----:B-1----:R-:W-:Y:S02]  /*142e0*/  IMAD.U32 R13, RZ, RZ, UR5 ;  /* 0x00000005ff0d7e24 */ /* 0x002fe4000f8e00ff */
[-C--:B------:R-:W-:Y:S01]  /*142f0*/  FMUL R9, R158, R2.reuse ;  /* 0x000000029e097220 */ /* 0x080fe20000400000 */
[----:B------:R-:W-:Y:S01]  /*14300*/  MOV R11, UR4 ;  /* 0x00000004000b7c02 */ /* 0x000fe20008000f00 */
[-C--:B------:R-:W-:Y:S01]  /*14310*/  FMUL R206, R206, R2.reuse ;  /* 0x00000002cece7220 */ /* 0x080fe20000400000 */
[----:B------:R-:W-:Y:S01]  /*14320*/  FMUL R207, R207, R2 ;  /* 0x00000002cfcf7220 */ /* 0x000fe20000400000 */
[----:B------:R-:W-:Y:S01]  /*14330*/  IADD3 R12, P5, P6, R13, UR12, R4 ;  /* 0x0000000c0d0c7c10 */ /* 0x000fe2000febe004 */
[----:B------:R0:W-:Y:S01]  /*14340*/  @P3 STG.E.U16 desc[UR44][R6.64+0x10], R8 ;  /* 0x0000100806003986 */ /* 0x0001e2000c10152c */
[----:B------:R-:W-:-:S02]  /*14350*/  F2FP.F16.F32.PACK_AB R10, RZ, R10 ;  /* 0x0000000aff0a723e */ /* 0x000fc400000000ff */
[----:B------:R-:W-:Y:S01]  /*14360*/  F2FP.F16.F32.PACK_AB R9, RZ, R9 ;  /* 0x00000009ff09723e */ /* 0x000fe200000000ff */
[-C--:B------:R-:W-:Y:S01]  /*14370*/  FMUL R208, R208, R2.reuse ;  /* 0x00000002d0d07220 */ /* 0x080fe20000400000 */
[----:B------:R-:W-:Y:S01]  /*14380*/  IADD3.X R13, R11, UR11, R5, P5, P6 ;  /* 0x0000000b0b0d7c10 */ /* 0x000fe2000afec405 */
[----:B------:R-:W-:Y:S01]  /*14390*/  FMUL R209, R209, R2 ;  /* 0x00000002d1d17220 */ /* 0x000fe20000400000 */
[C---:B------:R-:W-:Y:S01]  /*143a0*/  ISETP.GT.AND P3, PT, R0.reuse, 0x9, P1 ;  /* 0x000000090000780c */ /* 0x040fe20000f64270 */
[----:B------:R-:W-:Y:S04]  /*143b0*/  @P4 STG.E.U16 desc[UR44][R6.64+0x12], R10 ;  /* 0x0000120a06004986 */ /* 0x000fe8000c10152c */
[----:B------:R1:W-:Y:S01]  /*143c0*/  @P2 STG.E.U16 desc[UR44][R12.64+0x10], R9 ;  /* 0x000010090c002986 */ /* 0x0003e2000c10152c */
[----:B------:R-:W-:-:S02]  /*143d0*/  ISETP.GT.AND P2, PT, R0, 0x10, P0 ;  /* 0x000000100000780c */ /* 0x000fc40000744270 */
[----:B------:R-:W-:Y:S01]  /*143e0*/  F2FP.F16.F32.PACK_AB R159, RZ, R159 ;  /* 0x0000009fff9f723e */ /* 0x000fe200000000ff */
[-C--:B------:R-:W-:Y:S01]  /*143f0*/  FMUL R210, R210, R2.reuse ;  /* 0x00000002d2d27220 */ /* 0x080fe20000400000 */
[----:B------:R-:W-:Y:S01]  /*14400*/  ISETP.GT.AND P5, PT, R0, 0x10, P1 ;  /* 0x000000100000780c */ /* 0x000fe20000fa4270 */
[----:B------:R-:W-:Y:S01]  /*14410*/  FMUL R211, R211, R2 ;  /* 0x00000002d3d37220 */ /* 0x000fe20000400000 */
[----:B------:R-:W-:Y:S01]  /*14420*/  F2FP.F16.F32.PACK_AB R160, RZ, R160 ;  /* 0x000000a0ffa0723e */ /* 0x000fe200000000ff */
[----:B0-----:R-:W-:Y:S02]  /*14430*/  @P3 IMAD.MOV.U32 R8, RZ, RZ, R12 ;  /* 0x000000ffff083224 */ /* 0x001fe400078e000c */
[-C--:B------:R-:W-:Y:S01]  /*14440*/  FMUL R212, R212, R2.reuse ;  /* 0x00000002d4d47220 */ /* 0x080fe20000400000 */
[-C--:B------:R-:W-:Y:S01]  /*14450*/  FMUL R213, R213, R2.reuse ;  /* 0x00000002d5d57220 */ /* 0x080fe20000400000 */
[-C--:B------:R-:W-:Y:S01]  /*14460*/  FMUL R214, R214, R2.reuse ;  /* 0x00000002d6d67220 */ /* 0x080fe20000400000 */
[----:B-1----:R-:W-:Y:S01]  /*14470*/  @P3 IMAD.MOV.U32 R9, RZ, RZ, R13 ;  /* 0x000000ffff093224 */ /* 0x002fe200078e000d */
[----:B------:R-:W-:Y:S01]  /*14480*/  ISETP.GT.AND P4, PT, R0, 0x11, P0 ;  /* 0x000000110000780c */ /* 0x000fe20000784270 */
[-C--:B------:R-:W-:Y:S01]  /*14490*/  FMUL R215, R215, R2.reuse ;  /* 0x00000002d7d77220 */ /* 0x080fe20000400000 */
[-C--:B------:R-:W-:Y:S01]  /*144a0*/  FMUL R88, R88, R2.reuse ;  /* 0x0000000258587220 */ /* 0x080fe20000400000 */
[----:B------:R-:W-:Y:S01]  /*144b0*/  FMUL R89, R89, R2 ;  /* 0x0000000259597220 */ /* 0x000fe20000400000 */
[----:B------:R0:W-:Y:S04]  /*144c0*/  @P3 STG.E.U16 desc[UR44][R8.64+0x12], R159 ;  /* 0x0000129f08003986 */ /* 0x0001e8000c10152c */
[----:B------:R-:W-:Y:S01]  /*144d0*/  @P2 STG.E.U16 desc[UR44][R6.64+0x20], R160 ;  /* 0x000020a006002986 */ /* 0x000fe2000c10152c */
[----:B------:R-:W-:-:S02]  /*144e0*/  ISETP.GT.AND P2, PT, R0, 0x11, P1 ;  /* 0x000000110000780c */ /* 0x000fc40000f44270 */
[----:B------:R-:W-:Y:S01]  /*144f0*/  F2FP.F16.F32.PACK_AB R161, RZ, R161 ;  /* 0x000000a1ffa1723e */ /* 0x000fe200000000ff */
[----:B------:R-:W-:Y:S01]  /*14500*/  FMUL R90, R90, R2 ;  /* 0x000000025a5a7220 */ /* 0x000fe20000400000 */
[----:B------:R-:W-:Y:S01]  /*14510*/  F2FP.F16.F32.PACK_AB R162, RZ, R162 ;  /* 0x000000a2ffa2723e */ /* 0x000fe200000000ff */
[-C--:B------:R-:W-:Y:S01]  /*14520*/  FMUL R91, R91, R2.reuse ;  /* 0x000000025b5b7220 */ /* 0x080fe20000400000 */
[----:B------:R-:W-:Y:S01]  /*14530*/  FMUL R92, R92, R2 ;  /* 0x000000025c5c7220 */ /* 0x000fe20000400000 */
[----:B0-----:R-:W-:Y:S01]  /*14540*/  @P5 MOV R8, R12 ;  /* 0x0000000c00085202 */ /* 0x001fe20000000f00 */
[----:B------:R-:W-:Y:S01]  /*14550*/  @P5 IMAD.MOV.U32 R9, RZ, RZ, R13 ;  /* 0x000000ffff095224 */ /* 0x000fe200078e000d */
[----:B------:R-:W-:Y:S01]  /*14560*/  @P4 STG.E.U16 desc[UR44][R6.64+0x22], R161 ;  /* 0x000022a106004986 */ /* 0x000fe2000c10152c */
[----:B------:R-:W-:-:S03]  /*14570*/  F2FP.F16.F32.PACK_AB R163, RZ, R163 ;  /* 0x000000a3ffa3723e */ /* 0x000fc600000000ff */
[----:B------:R0:W-:Y:S01]  /*14580*/  @P5 STG.E.U16 desc[UR44][R8.64+0x20], R162 ;  /* 0x000020a208005986 */ /* 0x0001e2000c10152c */
[C---:B------:R-:W-:Y:S02]  /*14590*/  ISETP.GT.AND P5, PT, R0.reuse, 0x18, P1 ;  /* 0x000000180000780c */ /* 0x040fe40000fa4270 */
[C---:B------:R-:W-:Y:S01]  /*145a0*/  ISETP.GT.AND P3, PT, R0.reuse, 0x18, P0 ;  /* 0x000000180000780c */ /* 0x040fe20000764270 */
[-C--:B------:R-:W-:Y:S01]  /*145b0*/  FMUL R93, R93, R2.reuse ;  /* 0x000000025d5d7220 */ /* 0x080fe20000400000 */
[----:B------:R-:W-:Y:S01]  /*145c0*/  ISETP.GT.AND P4, PT, R0, 0x19, P0 ;  /* 0x000000190000780c */ /* 0x000fe20000784270 */
[-C--:B------:R-:W-:Y:S01]  /*145d0*/  FMUL R94, R94, R2.reuse ;  /* 0x000000025e5e7220 */ /* 0x080fe20000400000 */
[-C--:B------:R-:W-:Y:S01]  /*145e0*/  FMUL R95, R95, R2.reuse ;  /* 0x000000025f5f7220 */ /* 0x080fe20000400000 */
[-C--:B------:R-:W-:Y:S01]  /*145f0*/  FMUL R96, R96, R2.reuse ;  /* 0x0000000260607220 */ /* 0x080fe20000400000 */
[-C--:B------:R-:W-:Y:S01]  /*14600*/  FMUL R97, R97, R2.reuse ;  /* 0x0000000261617220 */ /* 0x080fe20000400000 */
[-C--:B------:R-:W-:Y:S01]  /*14610*/  FMUL R98, R98, R2.reuse ;  /* 0x0000000262627220 */ /* 0x080fe20000400000 */
[-C--:B------:R-:W-:Y:S01]  /*14620*/  FMUL R99, R99, R2.reuse ;  /* 0x0000000263637220 */ /* 0x080fe20000400000 */
[----:B0-----:R-:W-:Y:S01]  /*14630*/  @P2 IMAD.MOV.U32 R8, RZ, RZ, R12 ;  /* 0x000000ffff082224 */ /* 0x001fe200078e000c */
[----:B------:R-:W-:Y:S01]  /*14640*/  @P2 MOV R9, R13 ;  /* 0x0000000d00092202 */ /* 0x000fe20000000f00 */
[-C--:B------:R-:W-:Y:S01]  /*14650*/  FMUL R100, R100, R2.reuse ;  /* 0x0000000264647220 */ /* 0x080fe20000400000 */
[-C--:B------:R-:W-:Y:S01]  /*14660*/  FMUL R101, R101, R2.reuse ;  /* 0x0000000265657220 */ /* 0x080fe20000400000 */
[-C--:B------:R-:W-:Y:S01]  /*14670*/  FMUL R102, R102, R2.reuse ;  /* 0x0000000266667220 */ /* 0x080fe20000400000 */
[----:B------:R-:W-:Y:S01]  /*14680*/  FMUL R103, R103, R2 ;  /* 0x0000000267677220 */ /* 0x000fe20000400000 */
[----:B------:R0:W-:Y:S01]  /*14690*/  @P2 STG.E.U16 desc[UR44][R8.64+0x22], R163 ;  /* 0x000022a308002986 */ /* 0x0001e2000c10152c */
[----:B------:R-:W-:-:S02]  /*146a0*/  ISETP.GT.AND P2, PT, R0, 0x19, P1 ;  /* 0x000000190000780c */ /* 0x000fc40000f44270 */
[----:B------:R-:W-:Y:S01]  /*146b0*/  F2FP.F16.F32.PACK_AB R164, RZ, R164 ;  /* 0x000000a4ffa4723e */ /* 0x000fe200000000ff */
[-C--:B------:R-:W-:Y:S01]  /*146c0*/  FMUL R104, R104, R2.reuse ;  /* 0x0000000268687220 */ /* 0x080fe20000400000 */
[----:B------:R-:W-:Y:S01]  /*146d0*/  F2FP.F16.F32.PACK_AB R165, RZ, R165 ;  /* 0x000000a5ffa5723e */ /* 0x000fe200000000ff */
[----:B------:R-:W-:Y:S01]  /*146e0*/  FMUL R105, R105, R2 ;  /* 0x0000000269697220 */ /* 0x000fe20000400000 */
[----:B------:R-:W-:Y:S01]  /*146f0*/  F2FP.F16.F32.PACK_AB R166, RZ, R166 ;  /* 0x000000a6ffa6723e */ /* 0x000fe200000000ff */
[----:B------:R-:W-:Y:S01]  /*14700*/  @P3 STG.E.U16 desc[UR44][R6.64+0x30], R164 ;  /* 0x000030a406003986 */ /* 0x000fe2000c10152c */
[----:B0-----:R-:W-:Y:S02]  /*14710*/  @P5 IMAD.MOV.U32 R8, RZ, RZ, R12 ;  /* 0x000000ffff085224 */ /* 0x001fe400078e000c */
[----:B------:R-:W-:Y:S01]  /*14720*/  FMUL R106, R106, R2 ;  /* 0x000000026a6a7220 */ /* 0x000fe20000400000 */
        /* <DEDUP_REMOVED lines=13> */
[----:B------:R-:W-:Y:S01]  /*14800*/  FMUL R113, R113, R2 ;  /* 0x0000000271717220 */ /* 0x000fe20000400000 */
[----:B0-----:R-:W-:Y:S01]  /*14810*/  @P2 MOV R8, R12 ;  /* 0x0000000c00082202 */ /* 0x001fe20000000f00 */
[----:B------:R-:W-:-:S02]  /*14820*/  @P2 IMAD.MOV.U32 R9, RZ, RZ, R13 ;  /* 0x000000ffff092224 */ /* 0x000fc400078e000d */
[-C--:B------:R-:W-:Y:S01]  /*14830*/  FMUL R114, R114, R2.reuse ;  /* 0x0000000272727220 */ /* 0x080fe20000400000 */
[-C--:B------:R-:W-:Y:S01]  /*14840*/  FMUL R115, R115, R2.reuse ;  /* 0x0000000273737220 */ /* 0x080fe20000400000 */
[-C--:B------:R-:W-:Y:S01]  /*14850*/  FMUL R116, R116, R2.reuse ;  /* 0x0000000274747220 */ /* 0x080fe20000400000 */
[----:B------:R-:W-:Y:S01]  /*14860*/  FMUL R117, R117, R2 ;  /* 0x0000000275757220 */ /* 0x000fe20000400000 */
[----:B------:R0:W-:Y:S01]  /*14870*/  @P2 STG.E.U16 desc[UR44][R8.64+0x32], R167 ;  /* 0x000032a708002986 */ /* 0x0001e2000c10152c */
[----:B------:R-:W-:Y:S02]  /*14880*/  ISETP.GT.AND P2, PT, R0, 0x21, P1 ;  /* 0x000000210000780c */ /* 0x000fe40000f44270 */
[----:B------:R-:W-:Y:S01]  /*14890*/  F2FP.F16.F32.PACK_AB R168, RZ, R168 ;  /* 0x000000a8ffa8723e */ /* 0x000fe200000000ff */
[-C--:B------:R-:W-:Y:S01]  /*148a0*/  FMUL R118, R118, R2.reuse ;  /* 0x0000000276767220 */ /* 0x080fe20000400000 */
[----:B------:R-:W-:Y:S01]  /*148b0*/  F2FP.F16.F32.PACK_AB R169, RZ, R169 ;  /* 0x000000a9ffa9723e */ /* 0x000fe200000000ff */
[----:B------:R-:W-:Y:S01]  /*148c0*/  FMUL R119, R119, R2 ;  /* 0x0000000277777220 */ /* 0x000fe20000400000 */
[----:B------:R-:W-:Y:S01]  /*148d0*/  F2FP.F16.F32.PACK_AB R170, RZ, R170 ;  /* 0x000000aaffaa723e */ /* 0x000fe200000000ff */
[----:B------:R-:W-:Y:S01]  /*148e0*/  @P3 STG.E.U16 desc[UR44][R6.64+0x40], R168 ;  /* 0x000040a806003986 */ /* 0x000fe2000c10152c */
[----:B0-----:R-:W-:Y:S01]  /*148f0*/  @P5 IMAD.MOV.U32 R8, RZ, RZ, R12 ;  /* 0x000000ffff085224 */ /* 0x001fe200078e000c */
[----:B------:R-:W-:-:S02]  /*14900*/  @P5 MOV R9, R13 ;  /* 0x0000000d00095202 */ /* 0x000fc40000000f00 */
[----:B------:R-:W-:Y:S01]  /*14910*/  @P4 STG.E.U16 desc[UR44][R6.64+0x42], R169 ;  /* 0x000042a906004986 */ /* 0x000fe2000c10152c */
[----:B------:R-:W-:-:S03]  /*14920*/  F2FP.F16.F32.PACK_AB R171, RZ, R171 ;  /* 0x000000abffab723e */ /* 0x000fc600000000ff */
[----:B------:R0:W-:Y:S01]  /*14930*/  @P5 STG.E.U16 desc[UR44][R8.64+0x40], R170 ;  /* 0x000040aa08005986 */ /* 0x0001e2000c10152c */
[C---:B------:R-:W-:Y:S02]  /*14940*/  ISETP.GT.AND P5, PT, R0.reuse, 0x28, P1 ;  /* 0x000000280000780c */ /* 0x040fe40000fa4270 */
[----:B------:R-:W-:Y:S01]  /*14950*/  ISETP.GT.AND P3, PT, R0, 0x28, P0 ;  /* 0x000000280000780c */ /* 0x000fe20000764270 */
        /* <DEDUP_REMOVED lines=8> */
[----:B0-----:R-:W-:-:S02]  /*149e0*/  @P2 IMAD.MOV.U32 R8, RZ, RZ, R12 ;  /* 0x000000ffff082224 */ /* 0x001fc400078e000c */
[-C--:B------:R-:W-:Y:S01]  /*149f0*/  FMUL R127, R127, R2.reuse ;  /* 0x000000027f7f7220 */ /* 0x080fe20000400000 */
[--C-:B------:R-:W-:Y:S02]  /*14a00*/  @P2 IMAD.MOV.U32 R9, RZ, RZ, R13.reuse ;  /* 0x000000ffff092224 */ /* 0x100fe400078e000d */
        /* <DEDUP_REMOVED lines=12> */
[----:B0-----:R-:W-:Y:S01]  /*14ad0*/  @P5 MOV R8, R12 ;  /* 0x0000000c00085202 */ /* 0x001fe20000000f00 */
[----:B------:R-:W-:-:S02]  /*14ae0*/  @P5 IMAD.MOV.U32 R9, RZ, RZ, R13 ;  /* 0x000000ffff095224 */ /* 0x000fc400078e000d */
        /* <DEDUP_REMOVED lines=8> */
[----:B------:R-:W-:Y:S01]  /*14b70*/  FMUL R136, R136, R2 ;  /* 0x0000000288887220 */ /* 0x000fe20000400000 */
[----:B------:R-:W2:Y:S01]  /*14b80*/  LDL.LU R83, [R1+0x124] ;  /* 0x0001240001537983 */ /* 0x000ea20000300800 */
[----:B0-----:R-:W-:Y:S01]  /*14b90*/  @P2 IMAD.MOV.U32 R8, RZ, RZ, R12 ;  /* 0x000000ffff082224 */ /* 0x001fe200078e000c */
[----:B------:R-:W-:-:S02]  /*14ba0*/  @P2 MOV R9, R13 ;  /* 0x0000000d00092202 */ /* 0x000fc40000000f00 */
[----:B------:R-:W-:Y:S02]  /*14bb0*/  F2FP.F16.F32.PACK_AB R176, RZ, R176 ;  /* 0x000000b0ffb0723e */ /* 0x000fe400000000ff */
[----:B------:R-:W-:Y:S01]  /*14bc0*/  F2FP.F16.F32.PACK_AB R177, RZ, R177 ;  /* 0x000000b1ffb1723e */ /* 0x000fe200000000ff */
[----:B------:R0:W-:Y:S01]  /*14bd0*/  @P2 STG.E.U16 desc[UR44][R8.64+0x52], R175 ;  /* 0x000052af08002986 */ /* 0x0001e2000c10152c */
[----:B------:R-:W-:Y:S02]  /*14be0*/  ISETP.GT.AND P2, PT, R0, 0x31, P1 ;  /* 0x000000310000780c */ /* 0x000fe40000f44270 */
[----:B------:R-:W-:Y:S01]  /*14bf0*/  F2FP.F16.F32.PACK_AB R178, RZ, R178 ;  /* 0x000000b2ffb2723e */ /* 0x000fe200000000ff */
[----:B------:R-:W-:Y:S01]  /*14c00*/  @P3 STG.E.U16 desc[UR44][R6.64+0x60], R176 ;  /* 0x000060b006003986 */ /* 0x000fe2000c10152c */
[----:B------:R-:W-:-:S03]  /*14c10*/  F2FP.F16.F32.PACK_AB R179, RZ, R179 ;  /* 0x000000b3ffb3723e */ /* 0x000fc600000000ff */
[----:B------:R-:W-:Y:S01]  /*14c20*/  @P4 STG.E.U16 desc[UR44][R6.64+0x62], R177 ;  /* 0x000062b106004986 */ /* 0x000fe2000c10152c */
[----:B0-----:R-:W-:Y:S01]  /*14c30*/  @P5 IMAD.MOV.U32 R8, RZ, RZ, R12 ;  /* 0x000000ffff085224 */ /* 0x001fe200078e000c */
[----:B------:R-:W-:Y:S01]  /*14c40*/  F2FP.F16.F32.PACK_AB R180, RZ, R180 ;  /* 0x000000b4ffb4723e */ /* 0x000fe200000000ff */
[----:B------:R-:W-:Y:S01]  /*14c50*/  @P5 IMAD.MOV.U32 R9, RZ, RZ, R13 ;  /* 0x000000ffff095224 */ /* 0x000fe200078e000d */
[----:B------:R-:W-:Y:S02]  /*14c60*/  F2FP.F16.F32.PACK_AB R181, RZ, R181 ;  /* 0x000000b5ffb5723e */ /* 0x000fe400000000ff */
[----:B------:R-:W-:Y:S02]  /*14c70*/  F2FP.F16.F32.PACK_AB R182, RZ, R182 ;  /* 0x000000b6ffb6723e */ /* 0x000fe400000000ff */
[----:B------:R-:W-:Y:S01]  /*14c80*/  F2FP.F16.F32.PACK_AB R183, RZ, R183 ;  /* 0x000000b7ffb7723e */ /* 0x000fe200000000ff */
[----:B------:R0:W-:Y:S01]  /*14c90*/  @P5 STG.E.U16 desc[UR44][R8.64+0x60], R178 ;  /* 0x000060b208005986 */ /* 0x0001e2000c10152c */
[----:B------:R-:W-:-:S02]  /*14ca0*/  ISETP.GT.AND P5, PT, R0, 0x38, P1 ;  /* 0x000000380000780c */ /* 0x000fc40000fa4270 */
[----:B------:R-:W-:Y:S02]  /*14cb0*/  ISETP.GT.AND P3, PT, R0, 0x38, P0 ;  /* 0x000000380000780c */ /* 0x000fe40000764270 */
[----:B------:R-:W-:Y:S02]  /*14cc0*/  F2FP.F16.F32.PACK_AB R184, RZ, R184 ;  /* 0x000000b8ffb8723e */ /* 0x000fe400000000ff */
[----:B------:R-:W-:Y:S02]  /*14cd0*/  F2FP.F16.F32.PACK_AB R185, RZ, R185 ;  /* 0x000000b9ffb9723e */ /* 0x000fe400000000ff */
[----:B------:R-:W-:Y:S02]  /*14ce0*/  F2FP.F16.F32.PACK_AB R186, RZ, R186 ;  /* 0x000000baffba723e */ /* 0x000fe400000000ff */
[----:B------:R-:W-:Y:S01]  /*14cf0*/  F2FP.F16.F32.PACK_AB R187, RZ, R187 ;  /* 0x000000bbffbb723e */ /* 0x000fe200000000ff */
[----:B0-----:R-:W-:Y:S01]  /*14d00*/  @P2 IMAD.MOV.U32 R9, RZ, RZ, R13 ;  /* 0x000000ffff092224 */ /* 0x001fe200078e000d */
[----:B------:R-:W-:-:S02]  /*14d10*/  @P2 MOV R8, R12 ;  /* 0x0000000c00082202 */ /* 0x000fc40000000f00 */
[----:B------:R-:W-:Y:S02]  /*14d20*/  F2FP.F16.F32.PACK_AB R188, RZ, R188 ;  /* 0x000000bcffbc723e */ /* 0x000fe400000000ff */
[----:B------:R-:W-:Y:S01]  /*14d30*/  F2FP.F16.F32.PACK_AB R189, RZ, R189 ;  /* 0x000000bdffbd723e */ /* 0x000fe200000000ff */
[----:B------:R0:W-:Y:S01]  /*14d40*/  @P2 STG.E.U16 desc[UR44][R8.64+0x62], R179 ;  /* 0x000062b308002986 */ /* 0x0001e2000c10152c */
[C---:B------:R-:W-:Y:S02]  /*14d50*/  ISETP.GT.AND P4, PT, R0.reuse, 0x39, P0 ;  /* 0x000000390000780c */ /* 0x040fe40000784270 */
[----:B------:R-:W-:Y:S01]  /*14d60*/  ISETP.GT.AND P2, PT, R0, 0x39, P1 ;  /* 0x000000390000780c */ /* 0x000fe20000f44270 */
[----:B------:R-:W-:Y:S01]  /*14d70*/  @P3 STG.E.U16 desc[UR44][R6.64+0x70], R180 ;  /* 0x000070b406003986 */ /* 0x000fe2000c10152c */
[----:B------:R-:W-:Y:S02]  /*14d80*/  F2FP.F16.F32.PACK_AB R190, RZ, R190 ;  /* 0x000000beffbe723e */ /* 0x000fe400000000ff */
[----:B------:R-:W-:-:S02]  /*14d90*/  F2FP.F16.F32.PACK_AB R191, RZ, R191 ;  /* 0x000000bfffbf723e */ /* 0x000fc400000000ff */
[----:B------:R-:W-:Y:S02]  /*14da0*/  F2FP.F16.F32.PACK_AB R192, RZ, R192 ;  /* 0x000000c0ffc0723e */ /* 0x000fe400000000ff */
[----:B------:R-:W-:Y:S01]  /*14db0*/  F2FP.F16.F32.PACK_AB R193, RZ, R193 ;  /* 0x000000c1ffc1723e */ /* 0x000fe200000000ff */
[----:B0-----:R-:W-:Y:S01]  /*14dc0*/  @P5 IMAD.MOV.U32 R8, RZ, RZ, R12 ;  /* 0x000000ffff085224 */ /* 0x001fe200078e000c */
[----:B------:R-:W-:Y:S01]  /*14dd0*/  @P5 MOV R9, R13 ;  /* 0x0000000d00095202 */ /* 0x000fe20000000f00 */
[----:B------:R-:W-:Y:S04]  /*14de0*/  @P4 STG.E.U16 desc[UR44][R6.64+0x72], R181 ;  /* 0x000072b506004986 */ /* 0x000fe8000c10152c */
[----:B------:R0:W-:Y:S01]  /*14df0*/  @P5 STG.E.U16 desc[UR44][R8.64+0x70], R182 ;  /* 0x000070b608005986 */ /* 0x0001e2000c10152c */
[----:B------:R-:W-:-:S02]  /*14e00*/  ISETP.GT.AND P5, PT, R0, 0x40, P1 ;  /* 0x000000400000780c */ /* 0x000fc40000fa4270 */
[C---:B------:R-:W-:Y:S02]  /*14e10*/  ISETP.GT.AND P3, PT, R0.reuse, 0x40, P0 ;  /* 0x000000400000780c */ /* 0x040fe40000764270 */
[----:B------:R-:W-:Y:S02]  /*14e20*/  F2FP.F16.F32.PACK_AB R194, RZ, R194 ;  /* 0x000000c2ffc2723e */ /* 0x000fe400000000ff */
[----:B------:R-:W-:Y:S02]  /*14e30*/  F2FP.F16.F32.PACK_AB R195, RZ, R195 ;  /* 0x000000c3ffc3723e */ /* 0x000fe400000000ff */
[----:B------:R-:W-:Y:S02]  /*14e40*/  F2FP.F16.F32.PACK_AB R196, RZ, R196 ;  /* 0x000000c4ffc4723e */ /* 0x000fe400000000ff */
[----:B------:R-:W-:Y:S01]  /*14e50*/  F2FP.F16.F32.PACK_AB R197, RZ, R197 ;  /* 0x000000c5ffc5723e */ /* 0x000fe200000000ff */
[----:B0-----:R-:W-:Y:S01]  /*14e60*/  @P2 IMAD.MOV.U32 R8, RZ, RZ, R12 ;  /* 0x000000ffff082224 */ /* 0x001fe200078e000c */
[----:B------:R-:W-:Y:S01]  /*14e70*/  F2FP.F16.F32.PACK_AB R198, RZ, R198 ;  /* 0x000000c6ffc6723e */ /* 0x000fe200000000ff */
[----:B------:R-:W-:Y:S01]  /*14e80*/  @P2 IMAD.MOV.U32 R9, RZ, RZ, R13 ;  /* 0x000000ffff092224 */ /* 0x000fe200078e000d */
[----:B------:R-:W-:-:S02]  /*14e90*/  ISETP.GT.AND P4, PT, R0, 0x41, P0 ;  /* 0x000000410000780c */ /* 0x000fc40000784270 */
[----:B------:R-:W-:Y:S02]  /*14ea0*/  F2FP.F16.F32.PACK_AB R199, RZ, R199 ;  /* 0x000000c7ffc7723e */ /* 0x000fe400000000ff */
[----:B------:R-:W-:Y:S01]  /*14eb0*/  F2FP.F16.F32.PACK_AB R200, RZ, R200 ;  /* 0x000000c8ffc8723e */ /* 0x000fe200000000ff */
[----:B------:R0:W-:Y:S01]  /*14ec0*/  @P2 STG.E.U16 desc[UR44][R8.64+0x72], R183 ;  /* 0x000072b708002986 */ /* 0x0001e2000c10152c */
[----:B------:R-:W-:-:S03]  /*14ed0*/  ISETP.GT.AND P2, PT, R0, 0x41, P1 ;  /* 0x000000410000780c */ /* 0x000fc60000f44270 */
[----:B------:R-:W-:Y:S04]  /*14ee0*/  @P3 STG.E.U16 desc[UR44][R6.64+0x80], R184 ;  /* 0x000080b806003986 */ /* 0x000fe8000c10152c */
[----:B------:R-:W-:Y:S01]  /*14ef0*/  @P4 STG.E.U16 desc[UR44][R6.64+0x82], R185 ;  /* 0x000082b906004986 */ /* 0x000fe2000c10152c */
[----:B0-----:R-:W-:Y:S01]  /*14f00*/  @P5 MOV R8, R12 ;  /* 0x0000000c00085202 */ /* 0x001fe20000000f00 */
        /* <DEDUP_REMOVED lines=13> */
[----:B------:R-:W-:Y:S01]  /*14fe0*/  F2FP.F16.F32.PACK_AB R208, RZ, R208 ;  /* 0x000000d0ffd0723e */ /* 0x000fe200000000ff */
[----:B------:R-:W-:Y:S01]  /*14ff0*/  USHF.L.U32 UR12, UR8, 0x9, URZ ;  /* 0x00000009080c7899 */ /* 0x000fe2000800063f */
[C---:B------:R-:W-:Y:S01]  /*15000*/  ISETP.GT.AND P4, PT, R0.reuse, 0x49, P0 ;  /* 0x000000490000780c */ /* 0x040fe20000784270 */
[----:B------:R0:W-:Y:S01]  /*15010*/  @P2 STG.E.U16 desc[UR44][R8.64+0x82], R187 ;  /* 0x000082bb08002986 */ /* 0x0001e2000c10152c */
[----:B------:R-:W-:-:S03]  /*15020*/  ISETP.GT.AND P2, PT, R0, 0x49, P1 ;  /* 0x000000490000780c */ /* 0x000fc60000f44270 */
[----:B------:R-:W-:Y:S01]  /*15030*/  @P3 STG.E.U16 desc[UR44][R6.64+0x90], R188 ;  /* 0x000090bc06003986 */ /* 0x000fe2000c10152c */
[----:B------:R-:W-:Y:S02]  /*15040*/  F2FP.F16.F32.PACK_AB R209, RZ, R209 ;  /* 0x000000d1ffd1723e */ /* 0x000fe400000000ff */
[----:B------:R-:W-:Y:S01]  /*15050*/  F2FP.F16.F32.PACK_AB R210, RZ, R210 ;  /* 0x000000d2ffd2723e */ /* 0x000fe200000000ff */
[----:B------:R-:W-:Y:S01]  /*15060*/  USHF.L.U64.HI UR11, UR8, 0x9, UR9 ;  /* 0x00000009080b7899 */ /* 0x000fe20008010209 */
[----:B------:R-:W-:Y:S01]  /*15070*/  F2FP.F16.F32.PACK_AB R211, RZ, R211 ;  /* 0x000000d3ffd3723e */ /* 0x000fe200000000ff */
[----:B------:R-:W3:Y:S01]  /*15080*/  LDL.LU R84, [R1+0x120] ;  /* 0x0001200001547983 */ /* 0x000ee20000300800 */
[----:B0-----:R-:W-:Y:S02]  /*15090*/  @P5 IMAD.MOV.U32 R8, RZ, RZ, R12 ;  /* 0x000000ffff085224 */ /* 0x001fe400078e000c */
[----:B------:R-:W-:Y:S01]  /*150a0*/  @P5 IMAD.MOV.U32 R9, RZ, RZ, R13 ;  /* 0x000000ffff095224 */ /* 0x000fe200078e000d */
[----:B------:R-:W-:Y:S04]  /*150b0*/  @P4 STG.E.U16 desc[UR44][R6.64+0x92], R189 ;  /* 0x000092bd06004986 */ /* 0x000fe8000c10152c */
[----:B------:R0:W-:Y:S01]  /*150c0*/  @P5 STG.E.U16 desc[UR44][R8.64+0x90], R190 ;  /* 0x000090be08005986 */ /* 0x0001e2000c10152c */
[----:B------:R-:W-:-:S02]  /*150d0*/  ISETP.GT.AND P5, PT, R0, 0x50, P1 ;  /* 0x000000500000780c */ /* 0x000fc40000fa4270 */
[C---:B------:R-:W-:Y:S01]  /*150e0*/  ISETP.GT.AND P3, PT, R0.reuse, 0x50, P0 ;  /* 0x000000500000780c */ /* 0x040fe20000764270 */
[----:B------:R-:W4:Y:S01]  /*150f0*/  LDL.LU R85, [R1+0x11c] ;  /* 0x00011c0001557983 */ /* 0x000f220000300800 */
[C---:B------:R-:W-:Y:S02]  /*15100*/  ISETP.GT.AND P4, PT, R0.reuse, 0x51, P0 ;  /* 0x000000510000780c */ /* 0x040fe40000784270 */
[----:B------:R-:W-:Y:S01]  /*15110*/  F2FP.F16.F32.PACK_AB R212, RZ, R212 ;  /* 0x000000d4ffd4723e */ /* 0x000fe200000000ff */
[----:B------:R-:W4:Y:S01]  /*15120*/  LDL.LU R86, [R1+0x118] ;  /* 0x0001180001567983 */ /* 0x000f220000300800 */
[----:B0-----:R-:W-:Y:S01]  /*15130*/  @P2 MOV R8, R12 ;  /* 0x0000000c00082202 */ /* 0x001fe20000000f00 */
[----:B------:R-:W-:Y:S01]  /*15140*/  @P2 IMAD.MOV.U32 R9, RZ, RZ, R13 ;  /* 0x000000ffff092224 */ /* 0x000fe200078e000d */
[----:B------:R-:W-:Y:S01]  /*15150*/  F2FP.F16.F32.PACK_AB R213, RZ, R213 ;  /* 0x000000d5ffd5723e */ /* 0x000fe200000000ff */
[----:B------:R-:W4:Y:S04]  /*15160*/  LDL.LU R87, [R1+0x114] ;  /* 0x0001140001577983 */ /* 0x000f280000300800 */
[----:B------:R0:W-:Y:S01]  /*15170*/  @P2 STG.E.U16 desc[UR44][R8.64+0x92], R191 ;  /* 0x000092bf08002986 */ /* 0x0001e2000c10152c */
[----:B------:R-:W-:-:S03]  /*15180*/  ISETP.GT.AND P2, PT, R0, 0x51, P1 ;  /* 0x000000510000780c */ /* 0x000fc60000f44270 */
[----:B------:R-:W-:Y:S04]  /*15190*/  @P3 STG.E.U16 desc[UR44][R6.64+0xa0], R192 ;  /* 0x0000a0c006003986 */ /* 0x000fe8000c10152c */
[----:B------:R-:W-:Y:S01]  /*151a0*/  @P4 STG.E.U16 desc[UR44][R6.64+0xa2], R193 ;  /* 0x0000a2c106004986 */ /* 0x000fe2000c10152c */
[----:B0-----:R-:W-:Y:S01]  /*151b0*/  @P5 IMAD.MOV.U32 R8, RZ, RZ, R12 ;  /* 0x000000ffff085224 */ /* 0x001fe200078e000c */
[----:B------:R-:W-:Y:S01]  /*151c0*/  @P5 MOV R9, R13 ;  /* 0x0000000d00095202 */ /* 0x000fe20000000f00 */
[----:B------:R-:W-:Y:S01]  /*151d0*/  FMUL R137, R137, R2 ;  /* 0x0000000289897220 */ /* 0x000fe20000400000 */
[----:B------:R-:W-:Y:S01]  /*151e0*/  F2FP.F16.F32.PACK_AB R214, RZ, R214 ;  /* 0x000000d6ffd6723e */ /* 0x000fe200000000ff */
[----:B------:R-:W-:Y:S01]  /*151f0*/  FMUL R138, R138, R2 ;  /* 0x000000028a8a7220 */ /* 0x000fe20000400000 */
[----:B------:R-:W-:Y:S01]  /*15200*/  F2FP.F16.F32.PACK_AB R215, RZ, R215 ;  /* 0x000000d7ffd7723e */ /* 0x000fe200000000ff */
[----:B------:R0:W-:Y:S01]  /*15210*/  @P5 STG.E.U16 desc[UR44][R8.64+0xa0], R194 ;  /* 0x0000a0c208005986 */ /* 0x0001e2000c10152c */
[----:B------:R-:W-:-:S02]  /*15220*/  ISETP.GT.AND P5, PT, R0, 0x58, P1 ;  /* 0x000000580000780c */ /* 0x000fc40000fa4270 */
[C---:B------:R-:W-:Y:S01]  /*15230*/  ISETP.GT.AND P3, PT, R0.reuse, 0x58, P0 ;  /* 0x000000580000780c */ /* 0x040fe20000764270 */
[-C--:B------:R-:W-:Y:S01]  /*15240*/  FMUL R139, R139, R2.reuse ;  /* 0x000000028b8b7220 */ /* 0x080fe20000400000 */
[----:B------:R-:W-:Y:S01]  /*15250*/  ISETP.GT.AND P4, PT, R0, 0x59, P0 ;  /* 0x000000590000780c */ /* 0x000fe20000784270 */
[----:B------:R-:W-:Y:S01]  /*15260*/  FMUL R140, R140, R2 ;  /* 0x000000028c8c7220 */ /* 0x000fe20000400000 */
[----:B------:R-:W-:Y:S01]  /*15270*/  F2FP.F16.F32.PACK_AB R88, RZ, R88 ;  /* 0x00000058ff58723e */ /* 0x000fe200000000ff */
[-C--:B------:R-:W-:Y:S01]  /*15280*/  FMUL R141, R141, R2.reuse ;  /* 0x000000028d8d7220 */ /* 0x080fe20000400000 */
[----:B------:R-:W-:Y:S01]  /*15290*/  F2FP.F16.F32.PACK_AB R89, RZ, R89 ;  /* 0x00000059ff59723e */ /* 0x000fe200000000ff */
[----:B------:R-:W-:Y:S01]  /*152a0*/  FMUL R142, R142, R2 ;  /* 0x000000028e8e7220 */ /* 0x000fe20000400000 */
[----:B------:R-:W-:Y:S01]  /*152b0*/  F2FP.F16.F32.PACK_AB R90, RZ, R90 ;  /* 0x0000005aff5a723e */ /* 0x000fe200000000ff */
[----:B0-----:R-:W-:Y:S01]  /*152c0*/  @P2 IMAD.MOV.U32 R8, RZ, RZ, R12 ;  /* 0x000000ffff082224 */ /* 0x001fe200078e000c */
[----:B------:R-:W-:Y:S01]  /*152d0*/  F2FP.F16.F32.PACK_AB R91, RZ, R91 ;  /* 0x0000005bff5b723e */ /* 0x000fe200000000ff */
[----:B------:R-:W-:Y:S01]  /*152e0*/  @P2 IMAD.MOV.U32 R9, RZ, RZ, R13 ;  /* 0x000000ffff092224 */ /* 0x000fe200078e000d */
[----:B------:R-:W-:Y:S01]  /*152f0*/  F2FP.F16.F32.PACK_AB R92, RZ, R92 ;  /* 0x0000005cff5c723e */ /* 0x000fe200000000ff */
[-C--:B------:R-:W-:Y:S01]  /*15300*/  FMUL R143, R143, R2.reuse ;  /* 0x000000028f8f7220 */ /* 0x080fe20000400000 */
[----:B------:R-:W-:Y:S01]  /*15310*/  F2FP.F16.F32.PACK_AB R93, RZ, R93 ;  /* 0x0000005dff5d723e */ /* 0x000fe200000000ff */
[----:B------:R-:W-:Y:S01]  /*15320*/  FMUL R144, R144, R2 ;  /* 0x0000000290907220 */ /* 0x000fe20000400000 */
[----:B------:R0:W-:Y:S01]  /*15330*/  @P2 STG.E.U16 desc[UR44][R8.64+0xa2], R195 ;  /* 0x0000a2c308002986 */ /* 0x0001e2000c10152c */
[----:B------:R-:W-:-:S03]  /*15340*/  ISETP.GT.AND P2, PT, R0, 0x59, P1 ;  /* 0x000000590000780c */ /* 0x000fc60000f44270 */
[----:B------:R-:W-:Y:S04]  /*15350*/  @P3 STG.E.U16 desc[UR44][R6.64+0xb0], R196 ;  /* 0x0000b0c406003986 */ /* 0x000fe8000c10152c */
[----:B------:R-:W-:Y:S01]  /*15360*/  @P4 STG.E.U16 desc[UR44][R6.64+0xb2], R197 ;  /* 0x0000b2c506004986 */ /* 0x000fe2000c10152c */
[----:B0-----:R-:W-:Y:S01]  /*15370*/  @P5 MOV R8, R12 ;  /* 0x0000000c00085202 */ /* 0x001fe20000000f00 */
[----:B------:R-:W-:Y:S01]  /*15380*/  @P5 IMAD.MOV.U32 R9, RZ, RZ, R13 ;  /* 0x000000ffff095224 */ /* 0x000fe200078e000d */
[----:B------:R-:W-:Y:S01]  /*15390*/  F2FP.F16.F32.PACK_AB R94, RZ, R94 ;  /* 0x0000005eff5e723e */ /* 0x000fe200000000ff */
[----:B------:R0:W5:Y:S04]  /*153a0*/  LDL.LU R17, [R1+0x110] ;  /* 0x0001100001117983 */ /* 0x0001680000300800 */
[----:B------:R1:W-:Y:S01]  /*153b0*/  @P5 STG.E.U16 desc[UR44][R8.64+0xb0], R198 ;  /* 0x0000b0c608005986 */ /* 0x0003e2000c10152c */
[----:B------:R-:W-:-:S02]  /*153c0*/  ISETP.GT.AND P5, PT, R0, 0x60, P1 ;  /* 0x000000600000780c */ /* 0x000fc40000fa4270 */
[C---:B------:R-:W-:Y:S01]  /*153d0*/  ISETP.GT.AND P3, PT, R0.reuse, 0x60, P0 ;  /* 0x000000600000780c */ /* 0x040fe20000764270 */
[----:B------:R0:W5:Y:S01]  /*153e0*/  LDL.LU R16, [R1+0x10c] ;  /* 0x00010c0001107983 */ /* 0x0001620000300800 */
[----:B------:R-:W-:Y:S01]  /*153f0*/  ISETP.GT.AND P4, PT, R0, 0x61, P0 ;  /* 0x000000610000780c */ /* 0x000fe20000784270 */
[----:B-1----:R-:W-:Y:S01]  /*15400*/  @P2 IMAD.MOV.U32 R8, RZ, RZ, R12 ;  /* 0x000000ffff082224 */ /* 0x002fe200078e000c */
[----:B------:R-:W-:-:S05]  /*15410*/  @P2 MOV R9, R13 ;  /* 0x0000000d00092202 */ /* 0x000fca0000000f00 */
[----:B------:R1:W-:Y:S01]  /*15420*/  @P2 STG.E.U16 desc[UR44][R8.64+0xb2], R199 ;  /* 0x0000b2c708002986 */ /* 0x0003e2000c10152c */
[----:B------:R-:W-:-:S03]  /*15430*/  ISETP.GT.AND P2, PT, R0, 0x61, P1 ;  /* 0x000000610000780c */ /* 0x000fc60000f44270 */
[----:B------:R-:W-:Y:S04]  /*15440*/  @P3 STG.E.U16 desc[UR44][R6.64+0xc0], R200 ;  /* 0x0000c0c806003986 */ /* 0x000fe8000c10152c */
[----:B------:R-:W-:Y:S01]  /*15450*/  @P4 STG.E.U16 desc[UR44][R6.64+0xc2], R201 ;  /* 0x0000c2c906004986 */ /* 0x000fe2000c10152c */
[----:B-1----:R-:W-:Y:S02]  /*15460*/  @P5 IMAD.MOV.U32 R8, RZ, RZ, R12 ;  /* 0x000000ffff085224 */ /* 0x002fe400078e000c */
[----:B------:R-:W-:Y:S01]  /*15470*/  @P5 IMAD.MOV.U32 R9, RZ, RZ, R13 ;  /* 0x000000ffff095224 */ /* 0x000fe200078e000d */
[----:B------:R-:W-:-:S04]  /*15480*/  ISETP.GT.AND P3, PT, R0, 0x68, P0 ;  /* 0x000000680000780c */ /* 0x000fc80000764270 */
[----:B------:R1:W-:Y:S01]  /*15490*/  @P5 STG.E.U16 desc[UR44][R8.64+0xc0], R202 ;  /* 0x0000c0ca08005986 */ /* 0x0003e2000c10152c */
[C---:B------:R-:W-:Y:S02]  /*154a0*/  ISETP.GT.AND P5, PT, R0.reuse, 0x68, P1 ;  /* 0x000000680000780c */ /* 0x040fe40000fa4270 */
[----:B------:R-:W-:Y:S02]  /*154b0*/  ISETP.GT.AND P4, PT, R0, 0x69, P0 ;  /* 0x000000690000780c */ /* 0x000fe40000784270 */
[----:B-1----:R-:W-:Y:S01]  /*154c0*/  @P2 MOV R8, R12 ;  /* 0x0000000c00082202 */ /* 0x002fe20000000f00 */
[----:B------:R-:W-:-:S05]  /*154d0*/  @P2 IMAD.MOV.U32 R9, RZ, RZ, R13 ;  /* 0x000000ffff092224 */ /* 0x000fca00078e000d */
[----:B------:R1:W-:Y:S01]  /*154e0*/  @P2 STG.E.U16 desc[UR44][R8.64+0xc2], R203 ;  /* 0x0000c2cb08002986 */ /* 0x0003e2000c10152c */
[----:B------:R-:W-:-:S03]  /*154f0*/  ISETP.GT.AND P2, PT, R0, 0x69, P1 ;  /* 0x000000690000780c */ /* 0x000fc60000f44270 */
[----:B------:R-:W-:Y:S01]  /*15500*/  @P3 STG.E.U16 desc[UR44][R6.64+0xd0], R204 ;  /* 0x0000d0cc06003986 */ /* 0x000fe2000c10152c */
[----:B------:R-:W-:-:S03]  /*15510*/  ISETP.GT.AND P3, PT, R0, 0x70, P0 ;  /* 0x000000700000780c */ /* 0x000fc60000764270 */
[----:B------:R-:W-:Y:S01]  /*15520*/  @P4 STG.E.U16 desc[UR44][R6.64+0xd2], R205 ;  /* 0x0000d2cd06004986 */ /* 0x000fe2000c10152c */
[----:B-1----:R-:W-:Y:S01]  /*15530*/  @P5 IMAD.MOV.U32 R8, RZ, RZ, R12 ;  /* 0x000000ffff085224 */ /* 0x002fe200078e000c */
[----:B------:R-:W-:Y:S02]  /*15540*/  @P5 MOV R9, R13 ;  /* 0x0000000d00095202 */ /* 0x000fe40000000f00 */
[----:B------:R-:W-:-:S03]  /*15550*/  ISETP.GT.AND P4, PT, R0, 0x71, P0 ;  /* 0x000000710000780c */ /* 0x000fc60000784270 */
[----:B------:R1:W-:Y:S01]  /*15560*/  @P5 STG.E.U16 desc[UR44][R8.64+0xd0], R206 ;  /* 0x0000d0ce08005986 */ /* 0x0003e2000c10152c */
[----:B------:R-:W-:Y:S01]  /*15570*/  ISETP.GT.AND P5, PT, R0, 0x70, P1 ;  /* 0x000000700000780c */ /* 0x000fe20000fa4270 */
[----:B-1----:R-:W-:Y:S02]  /*15580*/  @P2 IMAD.MOV.U32 R8, RZ, RZ, R12 ;  /* 0x000000ffff082224 */ /* 0x002fe400078e000c */
[----:B------:R-:W-:-:S05]  /*15590*/  @P2 IMAD.MOV.U32 R9, RZ, RZ, R13 ;  /* 0x000000ffff092224 */ /* 0x000fca00078e000d */
[----:B------:R1:W-:Y:S01]  /*155a0*/  @P2 STG.E.U16 desc[UR44][R8.64+0xd2], R207 ;  /* 0x0000d2cf08002986 */ /* 0x0003e2000c10152c */
[----:B------:R-:W-:-:S03]  /*155b0*/  ISETP.GT.AND P2, PT, R0, 0x71, P1 ;  /* 0x000000710000780c */ /* 0x000fc60000f44270 */
[----:B------:R-:W-:Y:S01]  /*155c0*/  @P3 STG.E.U16 desc[UR44][R6.64+0xe0], R208 ;  /* 0x0000e0d006003986 */ /* 0x000fe2000c10152c */
[C---:B------:R-:W-:Y:S02]  /*155d0*/  ISETP.GT.AND P3, PT, R0.reuse, 0x78, P0 ;  /* 0x000000780000780c */ /* 0x040fe40000764270 */
[C---:B------:R-:W-:Y:S01]  /*155e0*/  ISETP.GT.AND P0, PT, R0.reuse, 0x79, P0 ;  /* 0x000000790000780c */ /* 0x040fe20000704270 */
[----:B------:R-:W-:Y:S01]  /*155f0*/  @P4 STG.E.U16 desc[UR44][R6.64+0xe2], R209 ;  /* 0x0000e2d106004986 */ /* 0x000fe2000c10152c */
[C---:B------:R-:W-:Y:S02]  /*15600*/  ISETP.GT.AND P4, PT, R0.reuse, 0x78, P1 ;  /* 0x000000780000780c */ /* 0x040fe40000f84270 */
[----:B-1----:R-:W-:Y:S01]  /*15610*/  @P5 MOV R8, R12 ;  /* 0x0000000c00085202 */ /* 0x002fe20000000f00 */
[----:B------:R-:W-:Y:S01]  /*15620*/  @P5 IMAD.MOV.U32 R9, RZ, RZ, R13 ;  /* 0x000000ffff095224 */ /* 0x000fe200078e000d */
[----:B------:R-:W-:-:S04]  /*15630*/  ISETP.GT.AND P1, PT, R0, 0x79, P1 ;  /* 0x000000790000780c */ /* 0x000fc80000f24270 */
[----:B------:R1:W-:Y:S02]  /*15640*/  @P5 STG.E.U16 desc[UR44][R8.64+0xe0], R210 ;  /* 0x0000e0d208005986 */ /* 0x0003e4000c10152c */
[----:B-1----:R-:W-:Y:S01]  /*15650*/  @P2 IMAD.MOV.U32 R8, RZ, RZ, R12 ;  /* 0x000000ffff082224 */ /* 0x002fe200078e000c */
[----:B------:R-:W-:-:S05]  /*15660*/  @P2 MOV R9, R13 ;  /* 0x0000000d00092202 */ /* 0x000fca0000000f00 */
[----:B------:R-:W-:Y:S04]  /*15670*/  @P2 STG.E.U16 desc[UR44][R8.64+0xe2], R211 ;  /* 0x0000e2d308002986 */ /* 0x000fe8000c10152c */
[----:B------:R-:W-:Y:S01]  /*15680*/  @P3 STG.E.U16 desc[UR44][R6.64+0xf0], R212 ;  /* 0x0000f0d406003986 */ /* 0x000fe2000c10152c */
[----:B------:R-:W-:-:S03]  /*15690*/  ISETP.GT.AND P3, PT, R3, 0x100, PT ;  /* 0x000001000300780c */ /* 0x000fc60003f64270 */
[----:B------:R1:W-:Y:S01]  /*156a0*/  @P0 STG.E.U16 desc[UR44][R6.64+0xf2], R213 ;  /* 0x0000f2d506000986 */ /* 0x0003e2000c10152c */
[----:B------:R-:W-:Y:S01]  /*156b0*/  ISETP.GT.AND P0, PT, R0, RZ, P3 ;  /* 0x000000ff0000720c */ /* 0x000fe20001f04270 */
[----:B-1----:R-:W-:Y:S02]  /*156c0*/  @P4 IMAD.MOV.U32 R6, RZ, RZ, R12 ;  /* 0x000000ffff064224 */ /* 0x002fe400078e000c */
[----:B------:R-:W-:Y:S01]  /*156d0*/  @P4 IMAD.MOV.U32 R7, RZ, RZ, R13 ;  /* 0x000000ffff074224 */ /* 0x000fe200078e000d */
[----:B------:R-:W-:-:S04]  /*156e0*/  MOV R9, UR12 ;  /* 0x0000000c00097c02 */ /* 0x000fc80008000f00 */
[----:B------:R1:W-:Y:S04]  /*156f0*/  @P4 STG.E.U16 desc[UR44][R6.64+0xf0], R214 ;  /* 0x0000f0d606004986 */ /* 0x0003e8000c10152c */
[----:B------:R0:W-:Y:S01]  /*15700*/  @P1 STG.E.U16 desc[UR44][R12.64+0xf2], R215 ;  /* 0x0000f2d70c001986 */ /* 0x0001e2000c10152c */
[----:B------:R-:W-:Y:S02]  /*15710*/  ISETP.GT.AND P1, PT, R0, 0x1, P3 ;  /* 0x000000010000780c */ /* 0x000fe40001f24270 */
[C---:B------:R-:W-:Y:S02]  /*15720*/  IADD3 R8, P4, R4.reuse, UR12, RZ ;  /* 0x0000000c04087c10 */ /* 0x040fe4000ff9e0ff */
[----:B------:R-:W-:Y:S01]  /*15730*/  ISETP.GT.AND P2, PT, R3, 0x108, PT ;  /* 0x000001080300780c */ /* 0x000fe20003f44270 */
[----:B-1----:R-:W-:Y:S01]  /*15740*/  IMAD.U32 R7, RZ, RZ, UR11 ;  /* 0x0000000bff077e24 */ /* 0x002fe2000f8e00ff */
[----:B------:R-:W-:-:S02]  /*15750*/  IADD3 R6, P5, P6, R4, UR5, R9 ;  /* 0x0000000504067c10 */ /* 0x000fc4000febe009 */
[C---:B------:R-:W-:Y:S02]  /*15760*/  IADD3.X R9, R5.reuse, UR11, RZ, P4, !PT ;  /* 0x0000000b05097c10 */ /* 0x040fe4000a7fe4ff */
[----:B------:R-:W-:Y:S02]  /*15770*/  IADD3.X R7, R5, UR4, R7, P5, P6 ;  /* 0x0000000405077c10 */ /* 0x000fe4000afec407 */
[C---:B------:R-:W-:Y:S01]  /*15780*/  ISETP.GT.AND P5, PT, R0.reuse, RZ, P2 ;  /* 0x000000ff0000720c */ /* 0x040fe200017a4270 */
[----:B------:R-:W-:Y:S01]  /*15790*/  @P0 STG.E.U16 desc[UR44][R8.64], R88 ;  /* 0x0000005808000986 */ /* 0x000fe2000c10152c */
[----:B------:R-:W-:-:S03]  /*157a0*/  ISETP.GT.AND P0, PT, R0, 0x1, P2 ;  /* 0x000000010000780c */ /* 0x000fc60001704270 */
[----:B------:R-:W-:Y:S01]  /*157b0*/  @P1 STG.E.U16 desc[UR44][R8.64+0x2], R89 ;  /* 0x0000025908001986 */ /* 0x000fe2000c10152c */
[----:B------:R-:W-:Y:S02]  /*157c0*/  ISETP.GT.AND P1, PT, R0, 0x8, P3 ;  /* 0x000000080000780c */ /* 0x000fe40001f24270 */
[C---:B------:R-:W-:Y:S02]  /*157d0*/  IADD3 R10, P4, R8.reuse, UR5, RZ ;  /* 0x00000005080a7c10 */ /* 0x040fe4000ff9e0ff */
[----:B0-----:R-:W-:Y:S02]  /*157e0*/  IADD3 R12, P6, R8, UR5, RZ ;  /* 0x00000005080c7c10 */ /* 0x001fe4000ffde0ff */
[C---:B------:R-:W-:Y:S02]  /*157f0*/  IADD3.X R11, R9.reuse, UR4, RZ, P4, !PT ;  /* 0x00000004090b7c10 */ /* 0x040fe4000a7fe4ff */
[----:B------:R-:W-:Y:S02]  /*15800*/  IADD3.X R13, R9, UR4, RZ, P6, !PT ;  /* 0x00000004090d7c10 */ /* 0x000fe4000b7fe4ff */
[C---:B------:R-:W-:Y:S01]  /*15810*/  ISETP.GT.AND P4, PT, R0.reuse, 0x9, P3 ;  /* 0x000000090000780c */ /* 0x040fe20001f84270 */
[----:B------:R0:W-:Y:S01]  /*15820*/  @P5 STG.E.U16 desc[UR44][R10.64], R90 ;  /* 0x0000005a0a005986 */ /* 0x0001e2000c10152c */
[----:B------:R-:W-:-:S03]  /*15830*/  ISETP.GT.AND P5, PT, R0, 0x8, P2 ;  /* 0x000000080000780c */ /* 0x000fc600017a4270 */
[----:B------:R-:W-:Y:S01]  /*15840*/  @P0 STG.E.U16 desc[UR44][R12.64+0x2], R91 ;  /* 0x0000025b0c000986 */ /* 0x000fe2000c10152c */
[----:B------:R-:W-:-:S03]  /*15850*/  ISETP.GT.AND P0, PT, R0, 0x9, P2 ;  /* 0x000000090000780c */ /* 0x000fc60001704270 */
[----:B------:R-:W-:Y:S01]  /*15860*/  @P1 STG.E.U16 desc[UR44][R8.64+0x10], R92 ;  /* 0x0000105c08001986 */ /* 0x000fe2000c10152c */
[C---:B------:R-:W-:Y:S02]  /*15870*/  ISETP.GT.AND P1, PT, R0.reuse, 0x10, P3 ;  /* 0x000000100000780c */ /* 0x040fe40001f24270 */
[----:B------:R-:W-:Y:S02]  /*15880*/  F2FP.F16.F32.PACK_AB R95, RZ, R95 ;  /* 0x0000005fff5f723e */ /* 0x000fe400000000ff */
        /* <DEDUP_REMOVED lines=8> */
[C---:B------:R-:W-:Y:S02]  /*15910*/  ISETP.GT.AND P1, PT, R0.reuse, 0x18, P3 ;  /* 0x000000180000780c */ /* 0x040fe40001f24270 */
[----:B------:R-:W-:Y:S02]  /*15920*/  F2FP.F16.F32.PACK_AB R97, RZ, R97 ;  /* 0x00000061ff61723e */ /* 0x000fe400000000ff */
[----:B------:R-:W-:Y:S02]  /*15930*/  F2FP.F16.F32.PACK_AB R98, RZ, R98 ;  /* 0x00000062ff62723e */ /* 0x000fe400000000ff */
        /* <DEDUP_REMOVED lines=90> */
[----:B------:R-:W-:Y:S04]  /*15ee0*/  @P0 STG.E.U16 desc[UR44][R6.64+0x92], R127 ;  /* 0x0000927f06000986 */ /* 0x000fe8000c10152c */
[----:B------:R-:W-:Y:S01]  /*15ef0*/  @P1 STG.E.U16 desc[UR44][R8.64+0xa0], R128 ;  /* 0x0000a08008001986 */ /* 0x000fe2000c10152c */
[C---:B------:R-:W-:Y:S02]  /*15f00*/  ISETP.GT.AND P1, PT, R0.reuse, 0x51, P2 ;  /* 0x000000510000780c */ /* 0x040fe40001724270 */
[----:B------:R-:W-:Y:S02]  /*15f10*/  F2FP.F16.F32.PACK_AB R129, RZ, R129 ;  /* 0x00000081ff81723e */ /* 0x000fe400000000ff */
[----:B------:R-:W-:Y:S02]  /*15f20*/  F2FP.F16.F32.PACK_AB R130, RZ, R130 ;  /* 0x00000082ff82723e */ /* 0x000fe400000000ff */
[----:B------:R-:W-:Y:S01]  /*15f30*/  F2FP.F16.F32.PACK_AB R131, RZ, R131 ;  /* 0x00000083ff83723e */ /* 0x000fe200000000ff */
[----:B------:R-:W-:Y:S01]  /*15f40*/  @P4 STG.E.U16 desc[UR44][R8.64+0xa2], R129 ;  /* 0x0000a28108004986 */ /* 0x000fe2000c10152c */
[----:B------:R-:W-:-:S03]  /*15f50*/  ISETP.GT.AND P4, PT, R0, 0x58, P3 ;  /* 0x000000580000780c */ /* 0x000fc60001f84270 */
[----:B------:R-:W-:Y:S01]  /*15f60*/  @P5 STG.E.U16 desc[UR44][R6.64+0xa0], R130 ;  /* 0x0000a08206005986 */ /* 0x000fe2000c10152c */
[C---:B------:R-:W-:Y:S02]  /*15f70*/  ISETP.GT.AND P5, PT, R0.reuse, 0x59, P3 ;  /* 0x000000590000780c */ /* 0x040fe40001fa4270 */
[C---:B------:R-:W-:Y:S01]  /*15f80*/  ISETP.GT.AND P0, PT, R0.reuse, 0x58, P2 ;  /* 0x000000580000780c */ /* 0x040fe20001704270 */
[----:B------:R-:W-:Y:S01]  /*15f90*/  @P1 STG.E.U16 desc[UR44][R6.64+0xa2], R131 ;  /* 0x0000a28306001986 */ /* 0x000fe2000c10152c */
[C---:B------:R-:W-:Y:S02]  /*15fa0*/  ISETP.GT.AND P1, PT, R0.reuse, 0x59, P2 ;  /* 0x000000590000780c */ /* 0x040fe40001724270 */
[----:B------:R-:W-:Y:S02]  /*15fb0*/  ISETP.GT.AND P6, PT, R0, 0x60, P3 ;  /* 0x000000600000780c */ /* 0x000fe40001fc4270 */
[----:B------:R-:W-:Y:S02]  /*15fc0*/  F2FP.F16.F32.PACK_AB R132, RZ, R132 ;  /* 0x00000084ff84723e */ /* 0x000fe400000000ff */
[----:B------:R-:W-:-:S02]  /*15fd0*/  F2FP.F16.F32.PACK_AB R133, RZ, R133 ;  /* 0x00000085ff85723e */ /* 0x000fc400000000ff */
        /* <DEDUP_REMOVED lines=8> */
[----:B------:R-:W-:Y:S04]  /*16060*/  @P1 STG.E.U16 desc[UR44][R6.64+0xb2], R135 ;  /* 0x0000b28706001986 */ /* 0x000fe8000c10152c */
[----:B------:R-:W-:Y:S01]  /*16070*/  @P6 STG.E.U16 desc[UR44][R8.64+0xc0], R136 ;  /* 0x0000c08808006986 */ /* 0x000fe2000c10152c */
[----:B------:R-:W-:Y:S02]  /*16080*/  ISETP.GT.AND P6, PT, R0, 0x61, P2 ;  /* 0x000000610000780c */ /* 0x000fe400017c4270 */
[----:B------:R-:W-:-:S02]  /*16090*/  F2FP.F16.F32.PACK_AB R137, RZ, R137 ;  /* 0x00000089ff89723e */ /* 0x000fc400000000ff */
[----:B------:R-:W-:Y:S02]  /*160a0*/  F2FP.F16.F32.PACK_AB R138, RZ, R138 ;  /* 0x0000008aff8a723e */ /* 0x000fe400000000ff */
[----:B------:R-:W-:Y:S01]  /*160b0*/  F2FP.F16.F32.PACK_AB R139, RZ, R139 ;  /* 0x0000008bff8b723e */ /* 0x000fe200000000ff */
        /* <DEDUP_REMOVED lines=8> */
[----:B------:R-:W-:Y:S01]  /*16140*/  F2FP.F16.F32.PACK_AB R142, RZ, R142 ;  /* 0x0000008eff8e723e */ /* 0x000fe200000000ff */
[----:B------:R-:W-:Y:S01]  /*16150*/  @P4 STG.E.U16 desc[UR44][R8.64+0xd0], R140 ;  /* 0x0000d08c08004986 */ /* 0x000fe2000c10152c */
[----:B------:R-:W-:-:S03]  /*16160*/  ISETP.GT.AND P4, PT, R0, 0x70, P3 ;  /* 0x000000700000780c */ /* 0x000fc60001f84270 */
[----:B------:R-:W-:Y:S04]  /*16170*/  @P5 STG.E.U16 desc[UR44][R8.64+0xd2], R141 ;  /* 0x0000d28d08005986 */ /* 0x000fe8000c10152c */
[----:B------:R-:W-:Y:S01]  /*16180*/  @P6 STG.E.U16 desc[UR44][R6.64+0xd0], R142 ;  /* 0x0000d08e06006986 */ /* 0x000fe2000c10152c */
[C---:B------:R-:W-:Y:S02]  /*16190*/  ISETP.GT.AND P6, PT, R0.reuse, 0x69, P2 ;  /* 0x000000690000780c */ /* 0x040fe400017c4270 */
[----:B------:R-:W-:Y:S01]  /*161a0*/  ISETP.GT.AND P5, PT, R0, 0x71, P3 ;  /* 0x000000710000780c */ /* 0x000fe20001fa4270 */
[----:B------:R-:W-:Y:S01]  /*161b0*/  FMUL R145, R145, R2 ;  /* 0x0000000291917220 */ /* 0x000fe20000400000 */
[----:B------:R-:W-:Y:S02]  /*161c0*/  F2FP.F16.F32.PACK_AB R143, RZ, R143 ;  /* 0x0000008fff8f723e */ /* 0x000fe400000000ff */
[----:B------:R-:W-:-:S02]  /*161d0*/  F2FP.F16.F32.PACK_AB R144, RZ, R144 ;  /* 0x00000090ff90723e */ /* 0x000fc400000000ff */
[----:B------:R-:W-:Y:S01]  /*161e0*/  F2FP.F16.F32.PACK_AB R145, RZ, R145 ;  /* 0x00000091ff91723e */ /* 0x000fe200000000ff */
[----:B------:R-:W-:-:S04]  /*161f0*/  FMUL R146, R146, R2 ;  /* 0x0000000292927220 */ /* 0x000fc80000400000 */
[----:B------:R-:W-:Y:S01]  /*16200*/  @P6 STG.E.U16 desc[UR44][R6.64+0xd2], R143 ;  /* 0x0000d28f06006986 */ /* 0x000fe2000c10152c */
[----:B------:R-:W-:-:S03]  /*16210*/  ISETP.GT.AND P6, PT, R0, 0x70, P2 ;  /* 0x000000700000780c */ /* 0x000fc600017c4270 */
[----:B------:R-:W-:Y:S01]  /*16220*/  @P4 STG.E.U16 desc[UR44][R8.64+0xe0], R144 ;  /* 0x0000e09008004986 */ /* 0x000fe2000c10152c */
[C---:B------:R-:W-:Y:S01]  /*16230*/  ISETP.GT.AND P4, PT, R0.reuse, 0x71, P2 ;  /* 0x000000710000780c */ /* 0x040fe20001784270 */
[-C--:B------:R-:W-:Y:S02]  /*16240*/  FMUL R147, R147, R2.reuse ;  /* 0x0000000293937220 */ /* 0x080fe40000400000 */
[----:B------:R-:W-:Y:S01]  /*16250*/  @P5 STG.E.U16 desc[UR44][R8.64+0xe2], R145 ;  /* 0x0000e29108005986 */ /* 0x000fe2000c10152c */
[----:B------:R-:W-:Y:S01]  /*16260*/  ISETP.GT.AND P5, PT, R0, 0x78, P3 ;  /* 0x000000780000780c */ /* 0x000fe20001fa4270 */
[----:B------:R-:W-:Y:S01]  /*16270*/  FMUL R148, R148, R2 ;  /* 0x0000000294947220 */ /* 0x000fe20000400000 */
[----:B------:R-:W-:Y:S02]  /*16280*/  F2FP.F16.F32.PACK_AB R146, RZ, R146 ;  /* 0x00000092ff92723e */ /* 0x000fe400000000ff */
[----:B------:R-:W-:Y:S02]  /*16290*/  F2FP.F16.F32.PACK_AB R147, RZ, R147 ;  /* 0x00000093ff93723e */ /* 0x000fe400000000ff */
[----:B------:R-:W-:Y:S01]  /*162a0*/  F2FP.F16.F32.PACK_AB R148, RZ, R148 ;  /* 0x00000094ff94723e */ /* 0x000fe200000000ff */
[----:B------:R-:W-:Y:S01]  /*162b0*/  @P6 STG.E.U16 desc[UR44][R6.64+0xe0], R146 ;  /* 0x0000e09206006986 */ /* 0x000fe2000c10152c */
[----:B------:R-:W-:-:S02]  /*162c0*/  ISETP.GT.AND P1, PT, R3, 0x180, PT ;  /* 0x000001800300780c */ /* 0x000fc40003f24270 */
[C---:B------:R-:W-:Y:S01]  /*162d0*/  ISETP.GT.AND P3, PT, R0.reuse, 0x79, P3 ;  /* 0x000000790000780c */ /* 0x040fe20001f64270 */
[----:B------:R-:W-:Y:S01]  /*162e0*/  @P4 STG.E.U16 desc[UR44][R6.64+0xe2], R147 ;  /* 0x0000e29306004986 */ /* 0x000fe2000c10152c */
[C---:B------:R-:W-:Y:S01]  /*162f0*/  ISETP.GT.AND P4, PT, R0.reuse, 0x78, P2 ;  /* 0x000000780000780c */ /* 0x040fe20001784270 */
[-C--:B------:R-:W-:Y:S01]  /*16300*/  FMUL R149, R149, R2.reuse ;  /* 0x0000000295957220 */ /* 0x080fe20000400000 */
[----:B------:R-:W-:Y:S01]  /*16310*/  ISETP.GT.AND P2, PT, R0, 0x79, P2 ;  /* 0x000000790000780c */ /* 0x000fe20001744270 */
[----:B------:R-:W-:Y:S01]  /*16320*/  @P5 STG.E.U16 desc[UR44][R8.64+0xf0], R148 ;  /* 0x0000f09408005986 */ /* 0x000fe2000c10152c */
[-C--:B------:R-:W-:Y:S01]  /*16330*/  FMUL R150, R150, R2.reuse ;  /* 0x0000000296967220 */ /* 0x080fe20000400000 */
[----:B------:R-:W-:Y:S01]  /*16340*/  ISETP.GT.AND P5, PT, R0, RZ, P1 ;  /* 0x000000ff0000720c */ /* 0x000fe20000fa4270 */
[----:B------:R-:W-:Y:S01]  /*16350*/  FMUL R151, R151, R2 ;  /* 0x0000000297977220 */ /* 0x000fe20000400000 */
[----:B------:R-:W-:Y:S01]  /*16360*/  ISETP.GT.AND P0, PT, R3, 0x188, PT ;  /* 0x000001880300780c */ /* 0x000fe20003f04270 */
[----:B------:R-:W-:Y:S01]  /*16370*/  IMAD.U32 R3, RZ, RZ, UR8 ;  /* 0x00000008ff037e24 */ /* 0x000fe2000f8e00ff */
[----:B------:R-:W-:-:S02]  /*16380*/  F2FP.F16.F32.PACK_AB R149, RZ, R149 ;  /* 0x00000095ff95723e */ /* 0x000fc400000000ff */
[----:B------:R-:W-:Y:S01]  /*16390*/  F2FP.F16.F32.PACK_AB R150, RZ, R150 ;  /* 0x00000096ff96723e */ /* 0x000fe200000000ff */
[----:B------:R-:W-:Y:S01]  /*163a0*/  UIMAD UR11, UR9, 0x300, URZ ;  /* 0x00000300090b78a4 */ /* 0x000fe2000f8e023f */
[----:B------:R-:W-:Y:S01]  /*163b0*/  F2FP.F16.F32.PACK_AB R151, RZ, R151 ;  /* 0x00000097ff97723e */ /* 0x000fe200000000ff */
[----:B------:R-:W-:Y:S01]  /*163c0*/  FMUL R24, R24, R2 ;  /* 0x0000000218187220 */ /* 0x000fe20000400000 */
[----:B------:R-:W-:Y:S01]  /*163d0*/  IMAD.WIDE.U32 R4, R3, 0x300, R4 ;  /* 0x0000030003047825 */ /* 0x000fe200078e0004 */
[----:B------:R1:W-:Y:S04]  /*163e0*/  @P3 STG.E.U16 desc[UR44][R8.64+0xf2], R149 ;  /* 0x0000f29508003986 */ /* 0x0003e8000c10152c */
[----:B------:R-:W-:Y:S01]  /*163f0*/  @P4 STG.E.U16 desc[UR44][R6.64+0xf0], R150 ;  /* 0x0000f09606004986 */ /* 0x000fe2000c10152c */
[----:B------:R-:W-:Y:S01]  /*16400*/  F2FP.F16.F32.PACK_AB R24, RZ, R24 ;  /* 0x00000018ff18723e */ /* 0x000fe200000000ff */
[----:B0-----:R-:W-:-:S02]  /*16410*/  @P5 IMAD.MOV.U32 R10, RZ, RZ, R4 ;  /* 0x000000ffff0a5224 */ /* 0x001fc400078e0004 */
[----:B------:R-:W-:Y:S01]  /*16420*/  @P2 STG.E.U16 desc[UR44][R6.64+0xf2], R151 ;  /* 0x0000f29706002986 */ /* 0x000fe2000c10152c */
[C---:B------:R-:W-:Y:S02]  /*16430*/  ISETP.GT.AND P2, PT, R0.reuse, 0x1, P1 ;  /* 0x000000010000780c */ /* 0x040fe40000f44270 */
[----:B------:R-:W-:Y:S02]  /*16440*/  IADD3 R11, R5, UR11, RZ ;  /* 0x0000000b050b7c10 */ /* 0x000fe4000fffe0ff */
[C---:B------:R-:W-:Y:S01]  /*16450*/  ISETP.GT.AND P4, PT, R0.reuse, RZ, P0 ;  /* 0x000000ff0000720c */ /* 0x040fe20000784270 */
[-C--:B------:R-:W-:Y:S02]  /*16460*/  FMUL R25, R25, R2.reuse ;  /* 0x0000000219197220 */ /* 0x080fe40000400000 */
[----:B------:R0:W-:Y:S01]  /*16470*/  @P5 STG.E.U16 desc[UR44][R10.64], R24 ;  /* 0x000000180a005986 */ /* 0x0001e2000c10152c */
[----:B------:R-:W-:Y:S01]  /*16480*/  ISETP.GT.AND P5, PT, R0, 0x1, P0 ;  /* 0x000000010000780c */ /* 0x000fe200007a4270 */
[-C--:B------:R-:W-:Y:S01]  /*16490*/  FMUL R26, R26, R2.reuse ;  /* 0x000000021a1a7220 */ /* 0x080fe20000400000 */
[----:B------:R-:W-:Y:S01]  /*164a0*/  ISETP.GT.AND P3, PT, R0, 0x8, P1 ;  /* 0x000000080000780c */ /* 0x000fe20000f64270 */
[-C--:B------:R-:W-:Y:S01]  /*164b0*/  FMUL R27, R27, R2.reuse ;  /* 0x000000021b1b7220 */ /* 0x080fe20000400000 */
[----:B-1----:R-:W-:Y:S01]  /*164c0*/  IADD3 R8, P6, R4, UR5, RZ ;  /* 0x0000000504087c10 */ /* 0x002fe2000ffde0ff */
[----:B------:R-:W-:Y:S01]  /*164d0*/  FMUL R28, R28, R2 ;  /* 0x000000021c1c7220 */ /* 0x000fe20000400000 */
[----:B------:R-:W-:-:S02]  /*164e0*/  F2FP.F16.F32.PACK_AB R25, RZ, R25 ;  /* 0x00000019ff19723e */ /* 0x000fc400000000ff */
[----:B------:R-:W-:Y:S02]  /*164f0*/  F2FP.F16.F32.PACK_AB R26, RZ, R26 ;  /* 0x0000001aff1a723e */ /* 0x000fe400000000ff */
[----:B------:R-:W-:Y:S01]  /*16500*/  IADD3.X R9, R11, UR4, RZ, P6, !PT ;  /* 0x000000040b097c10 */ /* 0x000fe2000b7fe4ff */
[----:B0-----:R-:W-:Y:S01]  /*16510*/  @P2 IMAD.MOV.U32 R10, RZ, RZ, R4 ;  /* 0x000000ffff0a2224 */ /* 0x001fe200078e0004 */
[----:B------:R-:W-:Y:S02]  /*16520*/  F2FP.F16.F32.PACK_AB R27, RZ, R27 ;  /* 0x0000001bff1b723e */ /* 0x000fe400000000ff */
[----:B------:R-:W-:Y:S02]  /*16530*/  F2FP.F16.F32.PACK_AB R28, RZ, R28 ;  /* 0x0000001cff1c723e */ /* 0x000fe400000000ff */
[----:B------:R-:W-:Y:S01]  /*16540*/  IADD3 R5, R5, UR11, RZ ;  /* 0x0000000b05057c10 */ /* 0x000fe2000fffe0ff */
[----:B------:R-:W-:Y:S04]  /*16550*/  @P2 STG.E.U16 desc[UR44][R10.64+0x2], R25 ;  /* 0x000002190a002986 */ /* 0x000fe8000c10152c */
[----:B------:R-:W-:Y:S01]  /*16560*/  @P4 STG.E.U16 desc[UR44][R8.64], R26 ;  /* 0x0000001a08004986 */ /* 0x000fe2000c10152c */
[----:B------:R-:W-:-:S03]  /*16570*/  ISETP.GT.AND P4, PT, R0, 0x9, P0 ;  /* 0x000000090000780c */ /* 0x000fc60000784270 */
[----:B------:R0:W-:Y:S01]  /*16580*/  @P5 STG.E.U16 desc[UR44][R8.64+0x2], R27 ;  /* 0x0000021b08005986 */ /* 0x0001e2000c10152c */
[----:B------:R-:W-:-:S03]  /*16590*/  ISETP.GT.AND P5, PT, R0, 0x9, P1 ;  /* 0x000000090000780c */ /* 0x000fc60000fa4270 */
[----:B------:R-:W-:Y:S01]  /*165a0*/  @P3 STG.E.U16 desc[UR44][R4.64+0x10], R28 ;  /* 0x0000101c04003986 */ /* 0x000fe2000c10152c */
[----:B------:R-:W-:Y:S01]  /*165b0*/  ISETP.GT.AND P3, PT, R0, 0x8, P0 ;  /* 0x000000080000780c */ /* 0x000fe20000764270 */
[-C--:B------:R-:W-:Y:S01]  /*165c0*/  FMUL R29, R29, R2.reuse ;  /* 0x000000021d1d7220 */ /* 0x080fe20000400000 */
[-C--:B------:R-:W-:Y:S01]  /*165d0*/  FMUL R30, R30, R2.reuse ;  /* 0x000000021e1e7220 */ /* 0x080fe20000400000 */
[----:B------:R-:W-:Y:S01]  /*165e0*/  FMUL R31, R31, R2 ;  /* 0x000000021f1f7220 */ /* 0x000fe20000400000 */
[----:B------:R-:W-:Y:S02]  /*165f0*/  IADD3 R6, P6, R4, UR5, RZ ;  /* 0x0000000504067c10 */ /* 0x000fe4000ffde0ff */
[----:B------:R-:W-:Y:S02]  /*16600*/  F2FP.F16.F32.PACK_AB R29, RZ, R29 ;  /* 0x0000001dff1d723e */ /* 0x000fe400000000ff */
[----:B------:R-:W-:Y:S02]  /*16610*/  F2FP.F16.F32.PACK_AB R30, RZ, R30 ;  /* 0x0000001eff1e723e */ /* 0x000fe400000000ff */
[----:B------:R-:W-:-:S02]  /*16620*/  IADD3.X R7, R5, UR4, RZ, P6, !PT ;  /* 0x0000000405077c10 */ /* 0x000fc4000b7fe4ff */
[----:B------:R-:W-:Y:S01]  /*16630*/  F2FP.F16.F32.PACK_AB R31, RZ, R31 ;  /* 0x0000001fff1f723e */ /* 0x000fe200000000ff */
[----:B------:R-:W-:Y:S01]  /*16640*/  @P5 STG.E.U16 desc[UR44][R4.64+0x12], R29 ;  /* 0x0000121d04005986 */ /* 0x000fe2000c10152c */
[----:B------:R-:W-:-:S03]  /*16650*/  ISETP.GT.AND P2, PT, R0, 0x10, P1 ;  /* 0x000000100000780c */ /* 0x000fc60000f44270 */
[----:B------:R-:W-:Y:S01]  /*16660*/  @P3 STG.E.U16 desc[UR44][R6.64+0x10], R30 ;  /* 0x0000101e06003986 */ /* 0x000fe2000c10152c */
[----:B------:R-:W-:Y:S01]  /*16670*/  ISETP.GT.AND P3, PT, R0, 0x11, P1 ;  /* 0x000000110000780c */ /* 0x000fe20000f64270 */
[-C--:B------:R-:W-:Y:S02]  /*16680*/  FMUL R32, R32, R2.reuse ;  /* 0x0000000220207220 */ /* 0x080fe40000400000 */
[----:B------:R-:W-:Y:S01]  /*16690*/  @P4 STG.E.U16 desc[UR44][R6.64+0x12], R31 ;  /* 0x0000121f06004986 */ /* 0x000fe2000c10152c */
[C---:B------:R-:W-:Y:S01]  /*166a0*/  ISETP.GT.AND P4, PT, R0.reuse, 0x10, P0 ;  /* 0x000000100000780c */ /* 0x040fe20000784270 */
[-C--:B------:R-:W-:Y:S01]  /*166b0*/  FMUL R33, R33, R2.reuse ;  /* 0x0000000221217220 */ /* 0x080fe20000400000 */
[----:B------:R-:W-:Y:S01]  /*166c0*/  ISETP.GT.AND P5, PT, R0, 0x11, P0 ;  /* 0x000000110000780c */ /* 0x000fe200007a4270 */
[-C--:B------:R-:W-:Y:S01]  /*166d0*/  FMUL R34, R34, R2.reuse ;  /* 0x0000000222227220 */ /* 0x080fe20000400000 */
[----:B------:R-:W-:Y:S01]  /*166e0*/  FMUL R35, R35, R2 ;  /* 0x0000000223237220 */ /* 0x000fe20000400000 */
[----:B------:R-:W-:-:S02]  /*166f0*/  F2FP.F16.F32.PACK_AB R32, RZ, R32 ;  /* 0x00000020ff20723e */ /* 0x000fc400000000ff */
[----:B------:R-:W-:Y:S02]  /*16700*/  F2FP.F16.F32.PACK_AB R33, RZ, R33 ;  /* 0x00000021ff21723e */ /* 0x000fe400000000ff */
[----:B------:R-:W-:Y:S02]  /*16710*/  F2FP.F16.F32.PACK_AB R34, RZ, R34 ;  /* 0x00000022ff22723e */ /* 0x000fe400000000ff */
        /* <DEDUP_REMOVED lines=8> */
[-C--:B------:R-:W-:Y:S02]  /*167a0*/  FMUL R37, R37, R2.reuse ;  /* 0x0000000225257220 */ /* 0x080fe40000400000 */
[----:B------:R-:W-:Y:S01]  /*167b0*/  @P5 STG.E.U16 desc[UR44][R6.64+0x22], R35 ;  /* 0x0000222306005986 */ /* 0x000fe2000c10152c */
        /* <DEDUP_REMOVED lines=156> */
[-C--:B------:R-:W-:Y:S01]  /*17180*/  FMUL R76, R76, R2.reuse ;  /* 0x000000024c4c7220 */ /* 0x080fe20000400000 */
[C---:B------:R-:W-:Y:S02]  /*17190*/  ISETP.GT.AND P6, PT, R0.reuse, 0x69, P0 ;  /* 0x000000690000780c */ /* 0x040fe400007c4270 */
[----:B------:R-:W-:Y:S01]  /*171a0*/  @P5 STG.E.U16 desc[UR44][R6.64+0xc2], R75 ;  /* 0x0000c24b06005986 */ /* 0x000fe2000c10152c */
[----:B------:R-:W-:Y:S01]  /*171b0*/  ISETP.GT.AND P5, PT, R0, 0x68, P0 ;  /* 0x000000680000780c */ /* 0x000fe200007a4270 */
[-C--:B------:R-:W-:Y:S01]  /*171c0*/  FMUL R77, R77, R2.reuse ;  /* 0x000000024d4d7220 */ /* 0x080fe20000400000 */
[-C--:B------:R-:W-:Y:S01]  /*171d0*/  FMUL R78, R78, R2.reuse ;  /* 0x000000024e4e7220 */ /* 0x080fe20000400000 */
[----:B------:R-:W-:Y:S01]  /*171e0*/  FMUL R79, R79, R2 ;  /* 0x000000024f4f7220 */ /* 0x000fe20000400000 */
[----:B------:R-:W-:Y:S02]  /*171f0*/  F2FP.F16.F32.PACK_AB R76, RZ, R76 ;  /* 0x0000004cff4c723e */ /* 0x000fe400000000ff */
[----:B------:R-:W-:-:S02]  /*17200*/  F2FP.F16.F32.PACK_AB R77, RZ, R77 ;  /* 0x0000004dff4d723e */ /* 0x000fc400000000ff */
[----:B------:R-:W-:Y:S02]  /*17210*/  F2FP.F16.F32.PACK_AB R78, RZ, R78 ;  /* 0x0000004eff4e723e */ /* 0x000fe400000000ff */
[----:B------:R-:W-:Y:S01]  /*17220*/  F2FP.F16.F32.PACK_AB R79, RZ, R79 ;  /* 0x0000004fff4f723e */ /* 0x000fe200000000ff */
[----:B------:R-:W-:Y:S01]  /*17230*/  @P2 STG.E.U16 desc[UR44][R4.64+0xd0], R76 ;  /* 0x0000d04c04002986 */ /* 0x000fe2000c10152c */
[C---:B------:R-:W-:Y:S02]  /*17240*/  ISETP.GT.AND P4, PT, R0.reuse, 0x70, P1 ;  /* 0x000000700000780c */ /* 0x040fe40000f84270 */
[C---:B------:R-:W-:Y:S01]  /*17250*/  ISETP.GT.AND P2, PT, R0.reuse, 0x71, P1 ;  /* 0x000000710000780c */ /* 0x040fe20000f44270 */
[----:B------:R-:W-:Y:S01]  /*17260*/  @P3 STG.E.U16 desc[UR44][R4.64+0xd2], R77 ;  /* 0x0000d24d04003986 */ /* 0x000fe2000c10152c */
[C---:B------:R-:W-:Y:S02]  /*17270*/  ISETP.GT.AND P3, PT, R0.reuse, 0x78, P1 ;  /* 0x000000780000780c */ /* 0x040fe40000f64270 */
[----:B------:R-:W-:Y:S01]  /*17280*/  ISETP.GT.AND P1, PT, R0, 0x79, P1 ;  /* 0x000000790000780c */ /* 0x000fe20000f24270 */
[----:B------:R-:W-:Y:S01]  /*17290*/  @P5 STG.E.U16 desc[UR44][R6.64+0xd0], R78 ;  /* 0x0000d04e06005986 */ /* 0x000fe2000c10152c */
[----:B------:R-:W-:-:S03]  /*172a0*/  FMUL R80, R80, R2 ;  /* 0x0000000250507220 */ /* 0x000fc60000400000 */
[----:B------:R-:W-:Y:S01]  /*172b0*/  @P6 STG.E.U16 desc[UR44][R6.64+0xd2], R79 ;  /* 0x0000d24f06006986 */ /* 0x000fe2000c10152c */
[C---:B------:R-:W-:Y:S01]  /*172c0*/  ISETP.GT.AND P6, PT, R0.reuse, 0x70, P0 ;  /* 0x000000700000780c */ /* 0x040fe200007c4270 */
[----:B------:R-:W-:Y:S01]  /*172d0*/  FMUL R81, R81, R2 ;  /* 0x0000000251517220 */ /* 0x000fe20000400000 */
[----:B------:R-:W-:Y:S02]  /*172e0*/  F2FP.F16.F32.PACK_AB R80, RZ, R80 ;  /* 0x00000050ff50723e */ /* 0x000fe400000000ff */
[----:B------:R-:W-:Y:S01]  /*172f0*/  ISETP.GT.AND P5, PT, R0, 0x71, P0 ;  /* 0x000000710000780c */ /* 0x000fe200007a4270 */
[----:B------:R-:W-:Y:S01]  /*17300*/  FMUL R82, R82, R2 ;  /* 0x0000000252527220 */ /* 0x000fe20000400000 */
[----:B------:R-:W-:Y:S01]  /*17310*/  F2FP.F16.F32.PACK_AB R81, RZ, R81 ;  /* 0x00000051ff51723e */ /* 0x000fe200000000ff */
[----:B------:R-:W-:Y:S01]  /*17320*/  @P4 STG.E.U16 desc[UR44][R4.64+0xe0], R80 ;  /* 0x0000e05004004986 */ /* 0x000fe2000c10152c */
[----:B------:R-:W-:Y:S01]  /*17330*/  ISETP.GT.AND P4, PT, R0, 0x78, P0 ;  /* 0x000000780000780c */ /* 0x000fe20000784270 */
[----:B0-----:R-:W-:Y:S01]  /*17340*/  @P3 IMAD.MOV.U32 R8, RZ, RZ, R4 ;  /* 0x000000ffff083224 */ /* 0x001fe200078e0004 */
[----:B------:R-:W-:Y:S01]  /*17350*/  @P1 MOV R10, R4 ;  /* 0x00000004000a1202 */ /* 0x000fe20000000f00 */
[--C-:B------:R-:W-:Y:S01]  /*17360*/  @P3 IMAD.MOV.U32 R9, RZ, RZ, R5.reuse ;  /* 0x000000ffff093224 */ /* 0x100fe200078e0005 */
[----:B------:R0:W-:Y:S01]  /*17370*/  @P2 STG.E.U16 desc[UR44][R4.64+0xe2], R81 ;  /* 0x0000e25104002986 */ /* 0x0001e2000c10152c */
[----:B------:R-:W-:Y:S01]  /*17380*/  @P1 IMAD.MOV.U32 R11, RZ, RZ, R5 ;  /* 0x000000ffff0b1224 */ /* 0x000fe200078e0005 */
[----:B------:R-:W-:Y:S01]  /*17390*/  F2FP.F16.F32.PACK_AB R82, RZ, R82 ;  /* 0x00000052ff52723e */ /* 0x000fe200000000ff */
[-C--:B--2---:R-:W-:Y:S01]  /*173a0*/  FMUL R83, R83, R2.reuse ;  /* 0x0000000253537220 */ /* 0x084fe20000400000 */
[-C--:B---3--:R-:W-:Y:S01]  /*173b0*/  FMUL R84, R84, R2.reuse ;  /* 0x0000000254547220 */ /* 0x088fe20000400000 */
[----:B------:R-:W-:Y:S01]  /*173c0*/  ISETP.GT.AND P0, PT, R0, 0x79, P0 ;  /* 0x000000790000780c */ /* 0x000fe20000704270 */
[-C--:B----4-:R-:W-:Y:S01]  /*173d0*/  FMUL R85, R85, R2.reuse ;  /* 0x0000000255557220 */ /* 0x090fe20000400000 */
[----:B0-----:R-:W-:Y:S01]  /*173e0*/  @P6 IMAD.MOV.U32 R4, RZ, RZ, R6 ;  /* 0x000000ffff046224 */ /* 0x001fe200078e0006 */
[----:B------:R-:W-:Y:S01]  /*173f0*/  @P6 MOV R5, R7 ;  /* 0x0000000700056202 */ /* 0x000fe20000000f00 */
[----:B------:R-:W-:Y:S01]  /*17400*/  FMUL R86, R86, R2 ;  /* 0x0000000256567220 */ /* 0x000fe20000400000 */
[----:B------:R-:W-:-:S03]  /*17410*/  F2FP.F16.F32.PACK_AB R83, RZ, R83 ;  /* 0x00000053ff53723e */ /* 0x000fc600000000ff */
[----:B------:R0:W-:Y:S01]  /*17420*/  @P6 STG.E.U16 desc[UR44][R4.64+0xe0], R82 ;  /* 0x0000e05204006986 */ /* 0x0001e2000c10152c */
[----:B------:R-:W-:Y:S01]  /*17430*/  FMUL R87, R87, R2 ;  /* 0x0000000257577220 */ /* 0x000fe20000400000 */
[----:B------:R-:W-:Y:S02]  /*17440*/  F2FP.F16.F32.PACK_AB R84, RZ, R84 ;  /* 0x00000054ff54723e */ /* 0x000fe400000000ff */
[----:B------:R-:W-:Y:S02]  /*17450*/  F2FP.F16.F32.PACK_AB R85, RZ, R85 ;  /* 0x00000055ff55723e */ /* 0x000fe400000000ff */
[----:B------:R-:W-:Y:S01]  /*17460*/  F2FP.F16.F32.PACK_AB R86, RZ, R86 ;  /* 0x00000056ff56723e */ /* 0x000fe200000000ff */
[----:B0-----:R-:W-:Y:S02]  /*17470*/  @P5 IMAD.MOV.U32 R4, RZ, RZ, R6 ;  /* 0x000000ffff045224 */ /* 0x001fe400078e0006 */
[----:B------:R-:W-:Y:S01]  /*17480*/  @P5 IMAD.MOV.U32 R5, RZ, RZ, R7 ;  /* 0x000000ffff055224 */ /* 0x000fe200078e0007 */
[----:B------:R-:W-:-:S04]  /*17490*/  F2FP.F16.F32.PACK_AB R87, RZ, R87 ;  /* 0x00000057ff57723e */ /* 0x000fc800000000ff */
[----:B------:R0:W-:Y:S04]  /*174a0*/  @P5 STG.E.U16 desc[UR44][R4.64+0xe2], R83 ;  /* 0x0000e25304005986 */ /* 0x0001e8000c10152c */
[----:B------:R1:W-:Y:S04]  /*174b0*/  @P3 STG.E.U16 desc[UR44][R8.64+0xf0], R84 ;  /* 0x0000f05408003986 */ /* 0x0003e8000c10152c */
[----:B------:R1:W-:Y:S01]  /*174c0*/  @P1 STG.E.U16 desc[UR44][R10.64+0xf2], R85 ;  /* 0x0000f2550a001986 */ /* 0x0003e2000c10152c */
[----:B0-----:R-:W-:Y:S01]  /*174d0*/  @P4 MOV R4, R6 ;  /* 0x0000000600044202 */ /* 0x001fe20000000f00 */
[----:B------:R-:W-:-:S05]  /*174e0*/  @P4 IMAD.MOV.U32 R5, RZ, RZ, R7 ;  /* 0x000000ffff054224 */ /* 0x000fca00078e0007 */
[----:B------:R1:W-:Y:S04]  /*174f0*/  @P4 STG.E.U16 desc[UR44][R4.64+0xf0], R86 ;  /* 0x0000f05604004986 */ /* 0x0003e8000c10152c */
[----:B------:R1:W-:Y:S02]  /*17500*/  @P0 STG.E.U16 desc[UR44][R6.64+0xf2], R87 ;  /* 0x0000f25706000986 */ /* 0x0003e4000c10152c */
.L_x_536:
[----:B------:R-:W-:Y:S05]  /*17510*/  BSYNC B0 ;  /* 0x0000000000007941 */ /* 0x000fea0003800000 */
.L_x_32:
[----:B01----:R-:W2:Y:S04]  /*17520*/  LDL.LU R5, [R1+0x104] ;  /* 0x0001040001057983 */ /* 0x003ea80000300800 */
[----:B------:R-:W2:Y:S01]  /*17530*/  LDL.LU R4, [R1+0x108] ;  /* 0x0001080001047983 */ /* 0x000ea20000300800 */
[----:B------:R-:W-:Y:S01]  /*17540*/  ULDC UR4, c[0x0][0xc] ;  /* 0x0000030000047ab9 */ /* 0x000fe20000000800 */
[----:B------:R-:W-:Y:S01]  /*17550*/  ULDC UR5, c[0x0][0x10] ;  /* 0x0000040000057ab9 */ /* 0x000fe20000000800 */
[----:B-----5:R-:W2:Y:S01]  /*17560*/  LDC R3, c[0x0][0x14] ;  /* 0x00000500ff037b82 */ /* 0x020ea20000000800 */
[----:B------:R-:W-:Y:S01]  /*17570*/  UIMAD.WIDE.U32 UR4, UR4, UR5, URZ ;  /* 0x00000005040472a5 */ /* 0x000fe2000f8e003f */
[----:B----4-:R-:W-:Y:S01]  /*17580*/  PRMT R0, RZ, 0x7610, R0 ;  /* 0x00007610ff007816 */ /* 0x010fe20000000000 */
[----:B------:R-:W-:Y:S01]  /*17590*/  UMOV UR41, 0xffffffff ;  /* 0xffffffff00297882 */ /* 0x000fe20000000000 */
[----:B------:R-:W-:-:S03]  /*175a0*/  UMOV UR42, 0xffffffff ;  /* 0xffffffff002a7882 */ /* 0x000fc60000000000 */
[----:B--2---:R-:W-:-:S04]  /*175b0*/  IMAD.WIDE.U32 R4, R3, UR4, R4 ;  /* 0x0000000403047c25 */ /* 0x004fc8000f8e0004 */
[----:B------:R-:W-:Y:S01]  /*175c0*/  IMAD R3, R3, UR5, RZ ;  /* 0x0000000503037c24 */ /* 0x000fe2000f8e02ff */
[----:B------:R-:W-:Y:S01]  /*175d0*/  MOV R7, R4 ;  /* 0x0000000400077202 */ /* 0x000fe20000000f00 */
[----:B------:R-:W-:Y:S02]  /*175e0*/  ULDC.64 UR4, c[0x0][0x650] ;  /* 0x0001940000047ab9 */ /* 0x000fe40000000a00 */
[----:B------:R-:W-:Y:S01]  /*175f0*/  IMAD.IADD R6, R5, 0x1, R3 ;  /* 0x0000000105067824 */ /* 0x000fe200078e0203 */
[----:B------:R-:W-:-:S04]  /*17600*/  ISETP.GE.U32.AND P0, PT, R4, UR4, PT ;  /* 0x0000000404007c0c */ /* 0x000fc8000bf06070 */
[----:B------:R0:W-:Y:S01]  /*17610*/  STL [R1+0x104], R6 ;  /* 0x0001040601007387 */ /* 0x0001e20000100800 */
[----:B------:R-:W-:-:S03]  /*17620*/  ISETP.GE.U32.AND.EX P0, PT, R6, UR5, PT, P0 ;  /* 0x0000000506007c0c */ /* 0x000fc6000bf06100 */
[----:B------:R0:W-:Y:S10]  /*17630*/  STL [R1+0x108], R7 ;  /* 0x0001080701007387 */ /* 0x0001f40000100800 */
[----:B0-----:R-:W-:Y:S05]  /*17640*/  @P0 BRA `(.L_x_537) ;  /* 0x0000000400880947 */ /* 0x001fea0003800000 */
[----:B------:R-:W0:Y:S01]  /*17650*/  S2UR UR6, SR_CTAID.X ;  /* 0x00000000000679c3 */ /* 0x000e220000002500 */
[----:B------:R-:W-:Y:S01]  /*17660*/  ULDC.64 UR12, c[0x0][0x628] ;  /* 0x00018a00000c7ab9 */ /* 0x000fe20000000a00 */
[----:B------:R-:W-:Y:S01]  /*17670*/  ULDC UR4, c[0x0][0x150] ;  /* 0x0000540000047ab9 */ /* 0x000fe20000000800 */
[----:B------:R-:W-:Y:S01]  /*17680*/  ISETP.NE.U32.AND P0, PT, RZ, UR12, PT ;  /* 0x0000000cff007c0c */ /* 0x000fe2000bf05070 */
[----:B------:R-:W-:Y:S01]  /*17690*/  ULDC UR15, c[0x0][0x630] ;  /* 0x00018c00000f7ab9 */ /* 0x000fe20000000800 */
[C---:B------:R-:W-:Y:S01]  /*176a0*/  R2UR UR16, R7.reuse ;  /* 0x00000000071072ca */ /* 0x040fe200000e0000 */
[----:B------:R-:W-:Y:S01]  /*176b0*/  ULDC UR19, c[0x0][0x154] ;  /* 0x0000550000137ab9 */ /* 0x000fe20000000800 */
[----:B------:R-:W-:Y:S01]  /*176c0*/  ISETP.NE.AND.EX P0, PT, RZ, UR13, PT, P0 ;  /* 0x0000000dff007c0c */ /* 0x000fe2000bf05300 */
[----:B------:R-:W1:Y:S01]  /*176d0*/  S2UR UR18, SR_CTAID.Y ;  /* 0x00000000001279c3 */ /* 0x000e620000002600 */
[----:B------:R-:W-:Y:S02]  /*176e0*/  R2UR UR17, R6 ;  /* 0x00000000061172ca */ /* 0x000fe400000e0000 */
[----:B------:R-:W-:-:S02]  /*176f0*/  R2UR UR10, R7 ;  /* 0x00000000070a72ca */ /* 0x000fc400000e0000 */
[----:B------:R-:W-:Y:S02]  /*17700*/  R2UR UR11, R6 ;  /* 0x00000000060b72ca */ /* 0x000fe400000e0000 */
[----:B0-----:R-:W-:-:S05]  /*17710*/  I2FP.F32.U32 R0, UR6 ;  /* 0x0000000600007c45 */ /* 0x001fca0008201000 */
[----:B------:R-:W-:-:S04]  /*17720*/  FMUL R0, R0, UR4 ;  /* 0x0000000400007c20 */ /* 0x000fc80008400000 */
[----:B------:R0:W2:Y:S01]  /*17730*/  F2I.U32.TRUNC.NTZ R3, R0 ;  /* 0x0000000000037305 */ /* 0x0000a2000020f000 */
[----:B-1----:R-:W-:Y:S05]  /*17740*/  @!P0 BRA `(.L_x_538) ;  /* 0x0000000000308947 */ /* 0x002fea0003800000 */
        /* <DEDUP_REMOVED lines=12> */
.L_x_538:
[----:B------:R-:W-:Y:S01]  /*17810*/  USHF.R.U64 UR42, UR10, UR15, UR11 ;  /* 0x0000000f0a2a7299 */ /* 0x000fe2000800120b */
[----:B0-----:R-:W-:Y:S01]  /*17820*/  I2FP.F32.U32 R0, UR18 ;  /* 0x0000001200007c45 */ /* 0x001fe20008201000 */
[----:B------:R-:W-:Y:S02]  /*17830*/  USHF.R.U32.HI UR4, URZ, UR15, UR11 ;  /* 0x0000000f3f047299 */ /* 0x000fe4000801160b */
[----:B------:R-:W-:Y:S02]  /*17840*/  UIADD3 UR10, UP0, URZ, -UR42, URZ ;  /* 0x8000002a3f0a7290 */ /* 0x000fe4000ff1e03f */
[----:B------:R-:W-:Y:S01]  /*17850*/  FMUL R0, R0, UR19 ;  /* 0x0000001300007c20 */ /* 0x000fe20008400000 */
[----:B------:R-:W-:Y:S01]  /*17860*/  ULDC.64 UR12, c[0x0][0x620] ;  /* 0x00018800000c7ab9 */ /* 0x000fe20000000a00 */
[----:B------:R-:W-:Y:S01]  /*17870*/  UIADD3.X UR4, URZ, ~UR4, URZ, UP0, !UPT ;  /* 0x800000043f047290 */ /* 0x000fe200087fe43f */
[----:B------:R-:W-:Y:S01]  /*17880*/  UMOV UR8, UR16 ;  /* 0x0000001000087c82 */ /* 0x000fe20008000000 */
[----:B------:R-:W-:-:S02]  /*17890*/  UMOV UR9, UR17 ;  /* 0x0000001100097c82 */ /* 0x000fc40008000000 */
[----:B------:R-:W-:Y:S01]  /*178a0*/  UIMAD UR4, UR4, UR12, URZ ;  /* 0x0000000c040472a4 */ /* 0x000fe2000f8e023f */
[----:B------:R-:W0:Y:S01]  /*178b0*/  F2I.U32.TRUNC.NTZ R0, R0 ;  /* 0x0000000000007305 */ /* 0x000e22000020f000 */
[----:B------:R-:W-:Y:S01]  /*178c0*/  UIMAD.WIDE.U32 UR8, UR10, UR12, UR8 ;  /* 0x0000000c0a0872a5 */ /* 0x000fe2000f8e0008 */
[----:B--2---:R-:W-:Y:S01]  /*178d0*/  R2UR UR12, R3 ;  /* 0x00000000030c72ca */ /* 0x004fe200000e0000 */
[----:B------:R-:W-:Y:S01]  /*178e0*/  UIMAD UR10, UR10, UR13, UR4 ;  /* 0x0000000d0a0a72a4 */ /* 0x000fe2000f8e0204 */
[----:B------:R-:W-:Y:S01]  /*178f0*/  ULDC UR11, c[0x0][0x618] ;  /* 0x00018600000b7ab9 */ /* 0x000fe20000000800 */
[----:B------:R-:W-:Y:S02]  /*17900*/  ULDC UR21, c[0x0][0x658] ;  /* 0x0001960000157ab9 */ /* 0x000fe40000000800 */
[----:B------:R-:W-:Y:S01]  /*17910*/  UIADD3 UR9, UR9, UR10, URZ ;  /* 0x0000000a09097290 */ /* 0x000fe2000fffe03f */
[----:B------:R-:W-:Y:S01]  /*17920*/  UMOV UR15, 0xffffffff ;  /* 0xffffffff000f7882 */ /* 0x000fe20000000000 */
[----:B------:R-:W-:Y:S01]  /*17930*/  ULDC.64 UR4, c[0x0][0x640] ;  /* 0x0001900000047ab9 */ /* 0x000fe20000000a00 */
[----:B------:R-:W-:Y:S01]  /*17940*/  USHF.L.U32 UR15, UR15, UR21, URZ ;  /* 0x000000150f0f7299 */ /* 0x000fe2000800063f */
[----:B------:R-:W-:Y:S01]  /*17950*/  ISETP.NE.U32.AND P0, PT, RZ, UR4, PT ;  /* 0x00000004ff007c0c */ /* 0x000fe2000bf05070 */
[----:B------:R-:W-:-:S02]  /*17960*/  USHF.R.U64 UR16, UR8, UR11, UR9 ;  /* 0x0000000b08107299 */ /* 0x000fc40008001209 */
[----:B------:R-:W-:Y:S01]  /*17970*/  USHF.R.U32.HI UR8, URZ, UR11, UR9 ;  /* 0x0000000b3f087299 */ /* 0x000fe20008011609 */
[----:B0-----:R-:W-:Y:S01]  /*17980*/  R2UR UR14, R0 ;  /* 0x00000000000e72ca */ /* 0x001fe200000e0000 */
[----:B------:R-:W-:Y:S01]  /*17990*/  ULDC UR17, c[0x0][0x608] ;  /* 0x0001820000117ab9 */ /* 0x000fe20000000800 */
[----:B------:R-:W-:Y:S01]  /*179a0*/  ULOP3.LUT UR40, URZ, UR15, URZ, 0x33, !UPT ;  /* 0x0000000f3f287292 */ /* 0x000fe2000f8e333f */
[----:B------:R-:W-:Y:S01]  /*179b0*/  ISETP.NE.AND.EX P0, PT, RZ, UR5, PT, P0 ;  /* 0x00000005ff007c0c */ /* 0x000fe2000bf05300 */
[----:B------:R-:W-:Y:S02]  /*179c0*/  USHF.R.U64 UR15, UR16, UR17, UR8 ;  /* 0x00000011100f7299 */ /* 0x000fe40008001208 */
[----:B------:R-:W-:Y:S02]  /*179d0*/  USHF.R.U32.HI UR8, URZ, UR17, UR8 ;  /* 0x000000113f087299 */ /* 0x000fe40008011608 */
[----:B------:R-:W-:Y:S02]  /*179e0*/  UIADD3 UR12, -UR12, URZ, URZ ;  /* 0x0000003f0c0c7290 */ /* 0x000fe4000fffe13f */
[----:B------:R-:W-:Y:S01]  /*179f0*/  USHF.R.U64 UR17, UR15, UR21, UR8 ;  /* 0x000000150f117299 */ /* 0x000fe20008001208 */
[----:B------:R-:W-:Y:S01]  /*17a00*/  UMOV UR19, 0x1 ;  /* 0x0000000100137882 */ /* 0x000fe20000000000 */
[----:B------:R-:W-:Y:S01]  /*17a10*/  ULDC UR13, c[0x0][0x144] ;  /* 0x00005100000d7ab9 */ /* 0x000fe20000000800 */
[----:B------:R-:W-:Y:S01]  /*17a20*/  ULDC UR7, c[0x0][0x600] ;  /* 0x0001800000077ab9 */ /* 0x000fe20000000800 */
[----:B------:R-:W-:-:S02]  /*17a30*/  USHF.L.U32 UR24, UR19, UR21, URZ ;  /* 0x0000001513187299 */ /* 0x000fc4000800063f */
[----:B------:R-:W-:Y:S02]  /*17a40*/  USHF.R.U32.HI UR8, URZ, UR21, UR8 ;  /* 0x000000153f087299 */ /* 0x000fe40008011608 */
[----:B------:R-:W-:Y:S02]  /*17a50*/  UIMAD UR21, UR13, UR12, UR6 ;  /* 0x0000000c0d1572a4 */ /* 0x000fe4000f8e0206 */
[----:B------:R-:W-:Y:S02]  /*17a60*/  UIADD3 UR20, UR7, -0x1, URZ ;  /* 0xffffffff07147890 */ /* 0x000fe4000fffe03f */
[----:B------:R-:W-:Y:S01]  /*17a70*/  UIADD3 UR19, -UR14, URZ, URZ ;  /* 0x0000003f0e137290 */ /* 0x000fe2000fffe13f */
[----:B------:R-:W-:Y:S01]  /*17a80*/  ULDC UR25, c[0x0][0x148] ;  /* 0x0000520000197ab9 */ /* 0x000fe20000000800 */
[----:B------:R-:W-:Y:S01]  /*17a90*/  ULDC UR22, c[0x0][0x648] ;  /* 0x0001920000167ab9 */ /* 0x000fe20000000800 */
[----:B------:R-:W-:Y:S01]  /*17aa0*/  ULDC UR23, c[0x0][0x638] ;  /* 0x00018e0000177ab9 */ /* 0x000fe20000000800 */
        /* <DEDUP_REMOVED lines=14> */
.L_x_539:
[----:B------:R-:W-:Y:S01]  /*17b90*/  UISETP.NE.AND UP0, UPT, UR39, URZ, UPT ;  /* 0x0000003f2700728c */ /* 0x000fe2000bf05270 */
[----:B------:R-:W-:Y:S01]  /*17ba0*/  IMAD.MOV.U32 R0, RZ, RZ, 0x1 ;  /* 0x00000001ff007424 */ /* 0x000fe200078e00ff */
[----:B------:R-:W-:Y:S02]  /*17bb0*/  USHF.R.U64 UR4, UR6, UR22, UR8 ;  /* 0x0000001606047299 */ /* 0x000fe40008001208 */
[----:B------:R-:W-:Y:S02]  /*17bc0*/  ULOP3.LUT UR40, UR15, UR40, URZ, 0xc0, !UPT ;  /* 0x000000280f287292 */ /* 0x000fe4000f8ec03f */
[----:B------:R-:W-:Y:S02]  /*17bd0*/  UIADD3 UR5, -UR4, URZ, URZ ;  /* 0x0000003f04057290 */ /* 0x000fe4000fffe13f */
[----:B------:R-:W-:Y:S02]  /*17be0*/  UIMAD UR40, UR24, UR4, UR40 ;  /* 0x00000004182872a4 */ /* 0x000fe4000f8e0228 */
[----:B------:R-:W-:-:S02]  /*17bf0*/  ULOP3.LUT UR16, UR16, UR20, URZ, 0xc0, !UPT ;  /* 0x0000001410107292 */ /* 0x000fc4000f8ec03f */
[----:B------:R-:W-:Y:S02]  /*17c00*/  @UP0 UIMAD UR21, UR25, UR19, UR18 ;  /* 0x00000013191502a4 */ /* 0x000fe4000f8e0212 */
[----:B------:R-:W-:-:S03]  /*17c10*/  UIMAD UR4, UR5, UR23, UR17 ;  /* 0x00000017050472a4 */ /* 0x000fc6000f8e0211 */
[----:B------:R-:W-:Y:S01]  /*17c20*/  ULDC UR5, c[0x0][0x610] ;  /* 0x0001840000057ab9 */ /* 0x000fe20000000800 */
[----:B------:R-:W-:Y:S02]  /*17c30*/  UIMAD UR4, UR4, UR7, UR16 ;  /* 0x00000007040472a4 */ /* 0x000fe4000f8e0210 */
[----:B------:R-:W-:-:S04]  /*17c40*/  UIMAD UR40, UR40, UR5, UR21 ;  /* 0x00000005282872a4 */ /* 0x000fc8000f8e0215 */
[----:B------:R-:W-:Y:S02]  /*17c50*/  USEL UR41, UR4, UR40, !UP0 ;  /* 0x0000002804297287 */ /* 0x000fe4000c000000 */
[----:B------:R-:W-:-:S12]  /*17c60*/  USEL UR40, UR40, UR4, !UP0 ;  /* 0x0000000428287287 */ /* 0x000fd8000c000000 */
.L_x_537:
[----:B------:R-:W-:-:S13]  /*17c70*/  LOP3.LUT P0, RZ, R0, 0xff, RZ, 0xc0, !PT ;  /* 0x000000ff00ff7812 */ /* 0x000fda000780c0ff */
[----:B------:R-:W-:Y:S05]  /*17c80*/  @P0 BRA `(.L_x_540) ;  /* 0xfffffe9400bc0947 */ /* 0x000fea000383ffff */
[----:B------:R-:W-:Y:S05]  /*17c90*/  EXIT ;  /* 0x000000000000794d */ /* 0x000fea0003800000 */
.L_x_7:
[----:B------:R-:W2:Y:S01]  /*17ca0*/  LDL R4, [R1+0x108] ;  /* 0x0001080001047983 */ /* 0x000ea20000100800 */
[----:B------:R-:W-:-:S03]  /*17cb0*/  ULDC.64 UR4, c[0x0][0x650] ;  /* 0x0001940000047ab9 */ /* 0x000fc60000000a00 */
[----:B------:R-:W3:Y:S01]  /*17cc0*/  LDL R2, [R1+0x104] ;  /* 0x0001040001027983 */ /* 0x000ee20000100800 */
[----:B------:R-:W-:Y:S01]  /*17cd0*/  PRMT R0, RZ, 0x7610, R0 ;  /* 0x00007610ff007816 */ /* 0x000fe20000000000 */
[----:B------:R-:W-:Y:S01]  /*17ce0*/  IMAD.MOV.U32 R5, RZ, RZ, -0x1 ;  /* 0xffffffffff057424 */ /* 0x000fe200078e00ff */
[----:B------:R-:W-:Y:S01]  /*17cf0*/  MOV R3, 0xffffffff ;  /* 0xffffffff00037802 */ /* 0x000fe20000000f00 */
[----:B------:R-:W-:Y:S01]  /*17d00*/  IMAD.MOV.U32 R11, RZ, RZ, -0x1 ;  /* 0xffffffffff0b7424 */ /* 0x000fe200078e00ff */
[----:B--2---:R-:W-:-:S04]  /*17d10*/  ISETP.GE.U32.AND P0, PT, R4, UR4, PT ;  /* 0x0000000404007c0c */ /* 0x004fc8000bf06070 */
[----:B---3--:R-:W-:-:S13]  /*17d20*/  ISETP.GE.U32.AND.EX P0, PT, R2, UR5, PT, P0 ;  /* 0x0000000502007c0c */ /* 0x008fda000bf06100 */
        /* <DEDUP_REMOVED lines=21> */
.L_x_542:
[----:B------:R-:W-:Y:S01]  /*17e80*/  USHF.R.U64 UR4, UR14, UR19, UR15 ;  /* 0x000000130e047299 */ /* 0x000fe2000800120f */
[----:B------:R-:W-:Y:S01]  /*17e90*/  R2UR UR7, R2 ;  /* 0x00000000020772ca */ /* 0x000fe200000e0000 */
[----:B------:R-:W-:Y:S02]  /*17ea0*/  USHF.R.U32.HI UR5, URZ, UR19, UR15 ;  /* 0x000000133f057299 */ /* 0x000fe4000801160f */
[----:B------:R-:W-:Y:S01]  /*17eb0*/  UIADD3 UR13, UP0, URZ, -UR4, URZ ;  /* 0x800000043f0d7290 */ /* 0x000fe2000ff1e03f */
[----:B------:R-:W-:Y:S01]  /*17ec0*/  ULDC.64 UR14, c[0x0][0x620] ;  /* 0x00018800000e7ab9 */ /* 0x000fe20000000a00 */
[----:B------:R-:W-:Y:S02]  /*17ed0*/  UMOV UR6, UR20 ;  /* 0x0000001400067c82 */ /* 0x000fe40008000000 */
[----:B------:R-:W-:Y:S02]  /*17ee0*/  UIADD3.X UR5, URZ, ~UR5, URZ, UP0, !UPT ;  /* 0x800000053f057290 */ /* 0x000fe400087fe43f */
[----:B------:R-:W-:-:S02]  /*17ef0*/  UISETP.NE.AND UP1, UPT, UR39, URZ, UPT ;  /* 0x0000003f2700728c */ /* 0x000fc4000bf25270 */
[----:B------:R-:W-:Y:S02]  /*17f00*/  UIMAD UR5, UR5, UR14, URZ ;  /* 0x0000000e050572a4 */ /* 0x000fe4000f8e023f */
[----:B------:R-:W-:Y:S02]  /*17f10*/  UIMAD.WIDE.U32 UR6, UR13, UR14, UR6 ;  /* 0x0000000e0d0672a5 */ /* 0x000fe4000f8e0006 */
[----:B------:R-:W-:Y:S01]  /*17f20*/  UIMAD UR5, UR13, UR15, UR5 ;  /* 0x0000000f0d0572a4 */ /* 0x000fe2000f8e0205 */
[----:B------:R-:W-:Y:S02]  /*17f30*/  ULDC UR14, c[0x0][0x608] ;  /* 0x00018200000e7ab9 */ /* 0x000fe40000000800 */
[----:B------:R-:W-:Y:S01]  /*17f40*/  ULDC UR13, c[0x0][0x618] ;  /* 0x00018600000d7ab9 */ /* 0x000fe20000000800 */
[----:B------:R-:W-:Y:S01]  /*17f50*/  UIADD3 UR5, UR7, UR5, URZ ;  /* 0x0000000507057290 */ /* 0x000fe2000fffe03f */
[----:B------:R-:W-:Y:S01]  /*17f60*/  ULDC UR22, c[0x0][0x658] ;  /* 0x0001960000167ab9 */ /* 0x000fe20000000800 */
[----:B------:R-:W-:-:S02]  /*17f70*/  @UP1 UIMAD UR8, UR11, UR12, UR10 ;  /* 0x0000000c0b0812a4 */ /* 0x000fc4000f8e020a */
[----:B------:R-:W-:Y:S02]  /*17f80*/  USHF.R.U64 UR17, UR6, UR13, UR5 ;  /* 0x0000000d06117299 */ /* 0x000fe40008001205 */
[----:B------:R-:W-:Y:S01]  /*17f90*/  USHF.R.U32.HI UR5, URZ, UR13, UR5 ;  /* 0x0000000d3f057299 */ /* 0x000fe20008011605 */
[----:B------:R-:W-:Y:S01]  /*17fa0*/  ULDC.64 UR6, c[0x0][0x640] ;  /* 0x0001900000067ab9 */ /* 0x000fe20000000a00 */
[----:B------:R-:W-:Y:S01]  /*17fb0*/  UMOV UR10, 0xffffffff ;  /* 0xffffffff000a7882 */ /* 0x000fe20000000000 */
[----:B------:R-:W-:Y:S01]  /*17fc0*/  ISETP.NE.U32.AND P0, PT, RZ, UR6, PT ;  /* 0x00000006ff007c0c */ /* 0x000fe2000bf05070 */
[----:B------:R-:W-:Y:S02]  /*17fd0*/  USHF.R.U64 UR18, UR17, UR14, UR5 ;  /* 0x0000000e11127299 */ /* 0x000fe40008001205 */
[----:B------:R-:W-:Y:S01]  /*17fe0*/  USHF.R.U32.HI UR5, URZ, UR14, UR5 ;  /* 0x0000000e3f057299 */ /* 0x000fe20008011605 */
[----:B------:R-:W-:Y:S01]  /*17ff0*/  ISETP.NE.AND.EX P0, PT, RZ, UR7, PT, P0 ;  /* 0x00000007ff007c0c */ /* 0x000fe2000bf05300 */
[----:B------:R-:W-:-:S02]  /*18000*/  USHF.L.U32 UR11, UR10, UR22, URZ ;  /* 0x000000160a0b7299 */ /* 0x000fc4000800063f */
[----:B------:R-:W-:Y:S01]  /*18010*/  USHF.R.U64 UR19, UR18, UR22, UR5 ;  /* 0x0000001612137299 */ /* 0x000fe20008001205 */
[----:B------:R-:W-:Y:S01]  /*18020*/  ULDC UR20, c[0x0][0x600] ;  /* 0x0001800000147ab9 */ /* 0x000fe20000000800 */
[----:B------:R-:W-:Y:S02]  /*18030*/  USHF.R.U32.HI UR10, URZ, UR22, UR5 ;  /* 0x000000163f0a7299 */ /* 0x000fe40008011605 */
[----:B------:R-:W-:Y:S02]  /*18040*/  UIADD3 UR21, UR20, -0x1, URZ ;  /* 0xffffffff14157890 */ /* 0x000fe4000fffe03f */
[----:B------:R-:W-:Y:S01]  /*18050*/  ULOP3.LUT UR26, URZ, UR11, URZ, 0x33, !UPT ;  /* 0x0000000b3f1a7292 */ /* 0x000fe2000f8e333f */
        /* <DEDUP_REMOVED lines=17> */
.L_x_543:
[----:B------:R-:W-:Y:S01]  /*18170*/  USHF.R.U64 UR6, UR5, UR23, UR10 ;  /* 0x0000001705067299 */ /* 0x000fe2000800120a */
[----:B------:R-:W-:Y:S01]  /*18180*/  IMAD.MOV.U32 R0, RZ, RZ, 0x1 ;  /* 0x00000001ff007424 */ /* 0x000fe200078e00ff */
[----:B------:R-:W-:Y:S01]  /*18190*/  USHF.L.U32 UR25, UR25, UR22, URZ ;  /* 0x0000001619197299 */ /* 0x000fe2000800063f */
[----:B------:R-:W-:Y:S01]  /*181a0*/  MOV R11, UR4 ;  /* 0x00000004000b7c02 */ /* 0x000fe20008000f00 */
[----:B------:R-:W-:Y:S02]  /*181b0*/  ULOP3.LUT UR5, UR18, UR26, URZ, 0xc0, !UPT ;  /* 0x0000001a12057292 */ /* 0x000fe4000f8ec03f */
[----:B------:R-:W-:Y:S02]  /*181c0*/  UIADD3 UR7, -UR6, URZ, URZ ;  /* 0x0000003f06077290 */ /* 0x000fe4000fffe13f */
[----:B------:R-:W-:Y:S02]  /*181d0*/  UIMAD UR6, UR25, UR6, UR5 ;  /* 0x00000006190672a4 */ /* 0x000fe4000f8e0205 */
[----:B------:R-:W-:-:S02]  /*181e0*/  ULOP3.LUT UR17, UR17, UR21, URZ, 0xc0, !UPT ;  /* 0x0000001511117292 */ /* 0x000fc4000f8ec03f */
[----:B------:R-:W-:Y:S02]  /*181f0*/  UIMAD UR5, UR7, UR24, UR19 ;  /* 0x00000018070572a4 */ /* 0x000fe4000f8e0213 */
[----:B------:R-:W-:Y:S01]  /*18200*/  UISETP.NE.AND UP0, UPT, UR39, URZ, UPT ;  /* 0x0000003f2700728c */ /* 0x000fe2000bf05270 */
[----:B------:R-:W-:Y:S01]  /*18210*/  ULDC UR7, c[0x0][0x610] ;  /* 0x0001840000077ab9 */ /* 0x000fe20000000800 */
[----:B------:R-:W-:Y:S02]  /*18220*/  UIMAD UR5, UR5, UR20, UR17 ;  /* 0x00000014050572a4 */ /* 0x000fe4000f8e0211 */
[----:B------:R-:W-:-:S04]  /*18230*/  UIMAD UR8, UR6, UR7, UR8 ;  /* 0x00000007060872a4 */ /* 0x000fc8000f8e0208 */
[----:B------:R-:W-:Y:S02]  /*18240*/  USEL UR6, UR5, UR8, !UP0 ;  /* 0x0000000805067287 */ /* 0x000fe4000c000000 */
[----:B------:R-:W-:-:S04]  /*18250*/  USEL UR8, UR8, UR5, !UP0 ;  /* 0x0000000508087287 */ /* 0x000fc8000c000000 */
[----:B------:R-:W-:Y:S02]  /*18260*/  IMAD.U32 R3, RZ, RZ, UR6 ;  /* 0x00000006ff037e24 */ /* 0x000fe4000f8e00ff */
[----:B------:R-:W-:-:S07]  /*18270*/  IMAD.U32 R5, RZ, RZ, UR8 ;  /* 0x00000008ff057e24 */ /* 0x000fce000f8e00ff */
.L_x_541:
[----:B------:R-:W-:-:S08]  /*18280*/  NOP ;  /* 0x0000000000007918 */ /* 0x000fd00000000000 */
[----:B0-----:R-:W0:-:S00]  /*18290*/  USETMAXREG.DEALLOC.CTAPOOL 0x18 ;  /* 0x00000018000079c8 */ /* 0x001e0000080e0500 */
[----:B------:R-:W-:-:S13]  /*182a0*/  ISETP.NE.AND P0, PT, RZ, UR9, PT ;  /* 0x00000009ff007c0c */ /* 0x000fda000bf05270 */
[----:B------:R-:W-:Y:S05]  /*182b0*/  @P0 EXIT ;  /* 0x000000000000094d */ /* 0x000fea0003800000 */
[----:B0-----:R-:W-:Y:S01]  /*182c0*/  LOP3.LUT P0, RZ, R0, 0xff, RZ, 0xc0, !PT ;  /* 0x000000ff00ff7812 */ /* 0x001fe2000780c0ff */
[----:B------:R-:W-:Y:S01]  /*182d0*/  IMAD.MOV.U32 R6, RZ, RZ, RZ ;  /* 0x000000ffff067224 */ /* 0x000fe200078e00ff */
[----:B------:R-:W-:-:S11]  /*182e0*/  MOV R7, 0x1 ;  /* 0x0000000100077802 */ /* 0x000fd60000000f00 */
[----:B------:R-:W-:Y:S05]  /*182f0*/  @!P0 BRA `(.L_x_544) ;  /* 0x0000000c00708947 */ /* 0x000fea0003800000 */
[----:B------:R-:W0:Y:S01]  /*18300*/  LDC R0, c[0x0][0x28c] ;  /* 0x0000a300ff007b82 */ /* 0x000e220000000800 */
[----:B------:R-:W1:Y:S01]  /*18310*/  S2R R10, SR_CgaCtaId ;  /* 0x00000000000a7919 */ /* 0x000e620000008800 */
[----:B------:R-:W-:Y:S01]  /*18320*/  ULDC UR5, c[0x0][0x658] ;  /* 0x0001960000057ab9 */ /* 0x000fe20000000800 */
[----:B------:R-:W-:Y:S01]  /*18330*/  UMOV UR7, 0xffffffff ;  /* 0xffffffff00077882 */ /* 0x000fe20000000000 */
[----:B------:R-:W-:Y:S01]  /*18340*/  ULDC UR6, c[0x0][0xc] ;  /* 0x0000030000067ab9 */ /* 0x000fe20000000800 */
[----:B------:R-:W-:Y:S01]  /*18350*/  USHF.L.U32 UR9, UR7, UR5, URZ ;  /* 0x0000000507097299 */ /* 0x000fe2000800063f */
[----:B------:R-:W-:Y:S01]  /*18360*/  BSSY B0, `(.L_x_544) ;  /* 0x00000d5000007945 */ /* 0x000fe20003800000 */
[----:B------:R-:W-:Y:S01]  /*18370*/  UMOV UR8, 0x1 ;  /* 0x0000000100087882 */ /* 0x000fe20000000000 */
[----:B------:R-:W-:Y:S01]  /*18380*/  ULDC UR7, c[0x0][0x10] ;  /* 0x0000040000077ab9 */ /* 0x000fe20000000800 */
[----:B------:R-:W-:Y:S01]  /*18390*/  USHF.L.U32 UR5, UR8, UR5, URZ ;  /* 0x0000000508057299 */ /* 0x000fe2000800063f */
[----:B------:R-:W-:Y:S01]  /*183a0*/  MOV R9, 0x1 ;  /* 0x0000000100097802 */ /* 0x000fe20000000f00 */
[----:B------:R-:W-:Y:S01]  /*183b0*/  UIMAD.WIDE.U32 UR6, UR6, UR7, URZ ;  /* 0x00000007060672a5 */ /* 0x000fe2000f8e003f */
[----:B------:R-:W-:Y:S01]  /*183c0*/  IMAD.MOV.U32 R6, RZ, RZ, RZ ;  /* 0x000000ffff067224 */ /* 0x000fe200078e00ff */
[----:B------:R-:W-:Y:S01]  /*183d0*/  ULDC UR8, c[0x0][0x14] ;  /* 0x0000050000087ab9 */ /* 0x000fe20000000800 */
[----:B------:R-:W-:Y:S01]  /*183e0*/  ULDC UR4, c[0x0][0x600] ;  /* 0x0001800000047ab9 */ /* 0x000fe20000000800 */
[----:B------:R-:W-:-:S02]  /*183f0*/  UIMAD.WIDE.U32 UR20, UR6, UR8, URZ ;  /* 0x00000008061472a5 */ /* 0x000fc4000f8e003f */
[----:B------:R-:W-:Y:S02]  /*18400*/  UIMAD UR13, UR7, UR8, URZ ;  /* 0x00000008070d72a4 */ /* 0x000fe4000f8e023f */
[----:B------:R-:W-:Y:S02]  /*18410*/  ULOP3.LUT UR24, UR38, 0x2, URZ, 0xfc, !UPT ;  /* 0x0000000226187892 */ /* 0x000fe4000f8efc3f */
[----:B------:R-:W-:Y:S02]  /*18420*/  UIADD3 UR4, UR4, -0x1, URZ ;  /* 0xffffffff04047890 */ /* 0x000fe4000fffe03f */
[----:B------:R-:W-:Y:S01]  /*18430*/  ULOP3.LUT UR18, URZ, UR9, URZ, 0x33, !UPT ;  /* 0x000000093f127292 */ /* 0x000fe2000f8e333f */
[----:B0-----:R-:W-:Y:S01]  /*18440*/  VIADD R0, R0, 0x3f ;  /* 0x0000003f00007836 */ /* 0x001fe20000000000 */
[----:B------:R-:W-:Y:S01]  /*18450*/  UIADD3 UR13, UR21, UR13, URZ ;  /* 0x0000000d150d7290 */ /* 0x000fe2000fffe03f */
[----:B------:R-:W-:-:S03]  /*18460*/  ULDC.64 UR22, c[0x0][0x198] ;  /* 0x0000660000167ab9 */ /* 0x000fc60000000a00 */
[----:B------:R-:W-:-:S04]  /*18470*/  SHF.R.S32.HI R7, RZ, 0x1f, R0 ;  /* 0x0000001fff077819 */ /* 0x000fc80000011400 */
[----:B------:R-:W-:Y:S01]  /*18480*/  LEA.HI R0, R7, R0, RZ, 0x6 ;  /* 0x0000000007007211 */ /* 0x000fe200078f30ff */
[C---:B-1----:R-:W-:Y:S01]  /*18490*/  IMAD.SHL.U32 R16, R10.reuse, 0x40, RZ ;  /* 0x000000400a107824 */ /* 0x042fe200078e00ff */
[----:B------:R-:W-:Y:S01]  /*184a0*/  MOV R7, 0x1 ;  /* 0x0000000100077802 */ /* 0x000fe20000000f00 */
[----:B------:R-:W-:Y:S01]  /*184b0*/  IMAD.SHL.U32 R10, R10, 0x1000, RZ ;  /* 0x000010000a0a7824 */ /* 0x000fe200078e00ff */
[----:B------:R-:W-:Y:S02]  /*184c0*/  SHF.R.S32.HI R0, RZ, 0x6, R0 ;  /* 0x00000006ff007819 */ /* 0x000fe40000011400 */
[----:B------:R-:W-:Y:S02]  /*184d0*/  LOP3.LUT R16, R16, 0x40, RZ, 0xc0, !PT ;  /* 0x0000004010107812 */ /* 0x000fe400078ec0ff */
[----:B------:R-:W-:Y:S01]  /*184e0*/  LOP3.LUT R10, R10, 0x1000, RZ, 0xc0, !PT ;  /* 0x000010000a0a7812 */ /* 0x000fe200078ec0ff */
[----:B------:R-:W-:-:S07]  /*184f0*/  VIADD R17, R0, 0x1 ;  /* 0x0000000100117836 */ /* 0x000fce0000000000 */
.L_x_555:
[----:B------:R-:W-:-:S03]  /*18500*/  UMOV UR6, 0xffffffff ;  /* 0xffffffff00067882 */ /* 0x000fc60000000000 */
[----:B------:R-:W-:Y:S05]  /*18510*/  BRA.DIV UR6, `(.L_x_545) ;  /* 0x0000000e068c7947 */ /* 0x000fea000b800000 */
[----:B------:R-:W-:-:S13]  /*18520*/  ELECT P6, URZ, PT ;  /* 0x00000000003f782f */ /* 0x000fda00038c0000 */
.L_x_564:
[----:B------:R-:W0:Y:S01]  /*18530*/  LDC R2, c[0x0][0x28c] ;  /* 0x0000a300ff027b82 */ /* 0x000e220000000800 */
[----:B------:R-:W-:Y:S01]  /*18540*/  BSSY B1, `(.L_x_546) ;  /* 0x000003a000017945 */ /* 0x000fe20003800000 */
[----:B0-----:R-:W-:-:S13]  /*18550*/  ISETP.LT.OR P6, PT, R2, 0x1, !P6 ;  /* 0x000000010200780c */ /* 0x001fda00077c1670 */
[----:B------:R-:W-:Y:S05]  /*18560*/  @P6 BRA `(.L_x_547) ;  /* 0x0000000000dc6947 */ /* 0x000fea0003800000 */
[----:B------:R-:W-:Y:S01]  /*18570*/  LEA R2, R3, R16, 0x7 ;  /* 0x0000001003027211 */ /* 0x000fe200078e38ff */
[----:B------:R-:W-:Y:S01]  /*18580*/  IMAD.SHL.U32 R5, R5, 0x200, RZ ;  /* 0x0000020005057824 */ /* 0x000fe200078e00ff */
[----:B------:R-:W-:Y:S01]  /*18590*/  MOV R4, R17 ;  /* 0x0000001100047202 */ /* 0x000fe20000000f00 */
[----:B------:R-:W-:Y:S02]  /*185a0*/  IMAD.MOV.U32 R12, RZ, RZ, RZ ;  /* 0x000000ffff0c7224 */ /* 0x000fe400078e00ff */
[----:B------:R-:W-:Y:S02]  /*185b0*/  IMAD.MOV.U32 R3, RZ, RZ, R7 ;  /* 0x000000ffff037224 */ /* 0x000fe400078e0007 */
[----:B------:R-:W-:-:S07]  /*185c0*/  IMAD.MOV.U32 R13, RZ, RZ, R6 ;  /* 0x000000ffff0d7224 */ /* 0x000fce00078e0006 */
.L_x_550:
[----:B------:R-:W0:Y:S01]  /*185d0*/  S2R R15, SR_CgaCtaId ;  /* 0x00000000000f7919 */ /* 0x000e220000008800 */
[----:B------:R-:W-:Y:S02]  /*185e0*/  MOV R8, 0x400 ;  /* 0x0000040000087802 */ /* 0x000fe40000000f00 */
[----:B------:R-:W-:Y:S02]  /*185f0*/  SHF.L.U32 R14, R3, 0x1f, RZ ;  /* 0x0000001f030e7819 */ /* 0x000fe400000006ff */
[----:B0-----:R-:W-:-:S04]  /*18600*/  LEA R8, R15, R8, 0x18 ;  /* 0x000000080f087211 */ /* 0x001fc800078ec0ff */
[----:B------:R-:W-:-:S04]  /*18610*/  LEA R15, R13, R8, 0x3 ;  /* 0x000000080d0f7211 */ /* 0x000fc800078e18ff */
[----:B------:R-:W0:Y:S02]  /*18620*/  SYNCS.PHASECHK.TRANS64.TRYWAIT P0, [R15+URZ+0x10], R14 ;  /* 0x0000100e0f0075a7 */ /* 0x000e24000800017f */
[----:B0-----:R-:W-:Y:S05]  /*18630*/  @!P0 BRA `(.L_x_548) ;  /* 0x0000000c00648947 */ /* 0x001fea0003800000 */
.L_x_565:
[----:B------:R-:W1:Y:S01]  /*18640*/  S2R R18, SR_TID.X ;  /* 0x0000000000127919 */ /* 0x000e620000002100 */
[----:B------:R-:W-:-:S04]  /*18650*/  UPRMT UR6, UR24, 0x9910, URZ ;  /* 0x0000991018067896 */ /* 0x000fc8000800003f */
[----:B------:R-:W-:Y:S01]  /*18660*/  UISETP.NE.AND UP0, UPT, UR6, 0x2, UPT ;  /* 0x000000020600788c */ /* 0x000fe2000bf05270 */
[----:B-1----:R-:W-:-:S13]  /*18670*/  LOP3.LUT P0, RZ, R18, 0x7f, RZ, 0xc0, !PT ;  /* 0x0000007f12ff7812 */ /* 0x002fda000780c0ff */
[----:B0-----:R-:W0:Y:S02]  /*18680*/  @!P0 LDC R14, c[0x0][0x500] ;  /* 0x00014000ff0e8b82 */ /* 0x001e240000000800 */
[----:B0-----:R0:W-:Y:S01]  /*18690*/  @!P0 SYNCS.ARRIVE.TRANS64 RZ, [R15+URZ], R14 ;  /* 0x0000000e0fff89a7 */ /* 0x0011e2000800003f */
[----:B------:R-:W-:-:S13]  /*186a0*/  PLOP3.LUT P0, PT, PT, PT, UP0, 0x80, 0x0 ;  /* 0x000000000000781c */ /* 0x000fda0003f0f008 */
[----:B0-----:R-:W-:Y:S05]  /*186b0*/  @P0 BRA `(.L_x_549) ;  /* 0x0000000000040947 */ /* 0x001fea0003800000 */
[----:B------:R-:W-:Y:S01]  /*186c0*/  BPT.TRAP 0x1 ;  /* 0x000000040000795c */ /* 0x000fe20000300000 */
.L_x_549:
[----:B------:R-:W-:Y:S01]  /*186d0*/  R2UR UR9, R15 ;  /* 0x000000000f0972ca */ /* 0x000fe200000e0000 */
[C---:B------:R-:W-:Y:S01]  /*186e0*/  IMAD R14, R13.reuse, 0x10000, R8 ;  /* 0x000100000d0e7824 */ /* 0x040fe200078e0208 */
[----:B------:R-:W-:Y:S01]  /*186f0*/  UIADD3 UR6, UP0, UR22, 0xf0, URZ ;  /* 0x000000f016067890 */ /* 0x000fe2000ff1e03f */
[----:B------:R-:W-:Y:S01]  /*18700*/  IMAD R15, R13, 0x2000, R10 ;  /* 0x000020000d0f7824 */ /* 0x000fe200078e020a */
[----:B------:R-:W-:Y:S01]  /*18710*/  R2UR UR11, R5 ;  /* 0x00000000050b72ca */ /* 0x000fe200000e0000 */
[----:B------:R-:W-:Y:S01]  /*18720*/  VIADD R4, R4, 0xffffffff ;  /* 0xffffffff04047836 */ /* 0x000fe20000000000 */
[----:B------:R-:W-:Y:S01]  /*18730*/  R2UR UR7, R14 ;  /* 0x000000000e0772ca */ /* 0x000fe200000e0000 */
[----:B------:R-:W-:Y:S01]  /*18740*/  UIADD3 UR26, UP1, UR22, 0x1f0, URZ ;  /* 0x000001f0161a7890 */ /* 0x000fe2000ff3e03f */
[----:B------:R-:W-:Y:S01]  /*18750*/  LEA R15, R15, R8, 0x1 ;  /* 0x000000080f0f7211 */ /* 0x000fe200078e08ff */
[----:B------:R-:W-:Y:S01]  /*18760*/  VIADD R13, R13, 0x1 ;  /* 0x000000010d0d7836 */ /* 0x000fe20000000000 */
[----:B------:R-:W-:Y:S01]  /*18770*/  R2UR UR10, R12 ;  /* 0x000000000c0a72ca */ /* 0x000fe200000e0000 */
[----:B------:R-:W-:Y:S01]  /*18780*/  UIADD3.X UR27, URZ, UR23, URZ, UP1, !UPT ;  /* 0x000000173f1b7290 */ /* 0x000fe20008ffe43f */
[----:B------:R-:W-:Y:S01]  /*18790*/  R2UR UR8, R15 ;  /* 0x000000000f0872ca */ /* 0x000fe200000e0000 */
[----:B------:R-:W-:Y:S01]  /*187a0*/  UMOV UR14, 0x0 ;  /* 0x00000000000e7882 */ /* 0x000fe20000000000 */
[----:B------:R-:W-:Y:S01]  /*187b0*/  R2UR UR12, R11 ;  /* 0x000000000b0c72ca */ /* 0x000fe200000e0000 */
[----:B------:R-:W-:Y:S01]  /*187c0*/  UMOV UR15, 0x10000000 ;  /* 0x10000000000f7882 */ /* 0x000fe20000000000 */
[----:B------:R-:W-:Y:S01]  /*187d0*/  R2UR UR19, R2 ;  /* 0x00000000021372ca */ /* 0x000fe200000e0000 */
[----:B------:R-:W-:Y:S01]  /*187e0*/  UMOV UR25, 0x30000 ;  /* 0x0003000000197882 */ /* 0x000fe20000000000 */
[----:B------:R-:W-:Y:S01]  /*187f0*/  ISETP.GT.AND P1, PT, R4, 0x1, PT ;  /* 0x000000010400780c */ /* 0x000fe20003f24270 */
[----:B------:R-:W-:Y:S01]  /*18800*/  UIADD3 UR16, UR7, 0x100, URZ ;  /* 0x0000010007107890 */ /* 0x000fe2000fffe03f */
[----:B------:R-:W-:Y:S01]  /*18810*/  ISETP.NE.AND P0, PT, R13, 0x2, PT ;  /* 0x000000020d00780c */ /* 0x000fe20003f05270 */
[----:B------:R-:W-:Y:S01]  /*18820*/  UIADD3.X UR7, URZ, UR23, URZ, UP0, !UPT ;  /* 0x000000173f077290 */ /* 0x000fe200087fe43f */
[----:B------:R-:W-:-:S02]  /*18830*/  IADD3 R12, R12, 0x40, RZ ;  /* 0x000000400c0c7810 */ /* 0x000fc40007ffe0ff */
[----:B------:R-:W-:Y:S01]  /*18840*/  SEL R8, RZ, 0x1, P0 ;  /* 0x00000001ff087807 */ /* 0x000fe20000000000 */
[----:B------:R-:W-:Y:S01]  /*18850*/  UIADD3 UR17, UR8, 0x20100, URZ ;  /* 0x0002010008117890 */ /* 0x000fe2000fffe03f */
[----:B------:R-:W-:Y:S02]  /*18860*/  SEL R13, R13, RZ, P0 ;  /* 0x000000ff0d0d7207 */ /* 0x000fe40000000000 */
[----:B------:R-:W-:Y:S01]  /*18870*/  UMOV UR8, UR16 ;  /* 0x0000001000087c82 */ /* 0x000fe20008000000 */
[----:B------:R-:W-:Y:S01]  /*18880*/  LOP3.LUT R3, R3, R8, RZ, 0x3c, !PT ;  /* 0x0000000803037212 */ /* 0x000fe200078e3cff */
[----:B------:R0:W-:Y:S02]  /*18890*/  UTMALDG.3D [UR8], [UR6], desc[UR14] ;  /* 0x00000e08060075b4 */ /* 0x0001e40008011000 */
[----:B0-----:R-:W-:Y:S01]  /*188a0*/  UMOV UR8, UR17 ;  /* 0x0000001100087c82 */ /* 0x001fe20008000000 */
[----:B------:R-:W-:Y:S02]  /*188b0*/  UMOV UR11, UR19 ;  /* 0x00000013000b7c82 */ /* 0x000fe40008000000 */
[----:B------:R0:W-:Y:S02]  /*188c0*/  UTMALDG.3D.MULTICAST [UR8], [UR26], UR25, desc[UR14] ;  /* 0x00000e081a0073b4 */ /* 0x0001e40008011819 */
[----:B0-----:R-:W-:Y:S05]  /*188d0*/  @P1 BRA `(.L_x_550) ;  /* 0xfffffffc003c1947 */ /* 0x001fea000383ffff */
.L_x_547:
[----:B------:R-:W-:Y:S05]  /*188e0*/  BSYNC B1 ;  /* 0x0000000000017941 */ /* 0x000fea0003800000 */
.L_x_546:
[----:B------:R-:W2:Y:S01]  /*188f0*/  LDL.LU R15, [R1+0x104] ;  /* 0x00010400010f7983 */ /* 0x000ea20000300800 */
[----:B------:R-:W-:Y:S01]  /*18900*/  LOP3.LUT P2, RZ, R9, 0xff, RZ, 0xc0, !PT ;  /* 0x000000ff09ff7812 */ /* 0x000fe2000784c0ff */
[----:B------:R-:W-:Y:S01]  /*18910*/  IMAD.IADD R6, R0, 0x1, R6 ;  /* 0x0000000100067824 */ /* 0x000fe200078e0206 */
[----:B------:R-:W-:Y:S01]  /*18920*/  ULDC.64 UR6, c[0x0][0x650] ;  /* 0x0001940000067ab9 */ /* 0x000fe20000000a00 */
[----:B------:R-:W3:Y:S01]  /*18930*/  LDL.LU R14, [R1+0x108] ;  /* 0x00010800010e7983 */ /* 0x000ee20000300800 */
[----:B------:R-:W-:Y:S01]  /*18940*/  BSSY B1, `(.L_x_551) ;  /* 0x0000074000017945 */ /* 0x000fe20003800000 */
[----:B------:R-:W-:Y:S01]  /*18950*/  IMAD.MOV.U32 R5, RZ, RZ, -0x1 ;  /* 0xffffffffff057424 */ /* 0x000fe200078e00ff */
[----:B------:R-:W-:Y:S01]  /*18960*/  SHF.R.U32.HI R2, RZ, 0x1, R6 ;  /* 0x00000001ff027819 */ /* 0x000fe20000011606 */
[----:B------:R-:W-:Y:S01]  /*18970*/  IMAD.MOV.U32 R11, RZ, RZ, -0x1 ;  /* 0xffffffffff0b7424 */ /* 0x000fe200078e00ff */
[----:B------:R-:W-:Y:S02]  /*18980*/  ISETP.GT.U32.AND P0, PT, R6, 0x1, PT ;  /* 0x000000010600780c */ /* 0x000fe40003f04070 */
[----:B------:R-:W-:-:S02]  /*18990*/  LOP3.LUT R2, R2, 0x1, RZ, 0xc0, !PT ;  /* 0x0000000102027812 */ /* 0x000fc400078ec0ff */
[----:B------:R-:W-:Y:S01]  /*189a0*/  ISETP.LT.U32.AND P0, PT, R0, 0x2, P0 ;  /* 0x000000020000780c */ /* 0x000fe20000701070 */
[----:B------:R-:W0:Y:S01]  /*189b0*/  @P2 S2R R3, SR_CgaCtaId ;  /* 0x0000000000032919 */ /* 0x000e220000008800 */
[----:B------:R-:W-:Y:S02]  /*189c0*/  ISETP.NE.U32.AND P1, PT, R2, 0x1, PT ;  /* 0x000000010200780c */ /* 0x000fe40003f25070 */
[----:B------:R-:W-:Y:S02]  /*189d0*/  @P2 MOV R2, 0x400 ;  /* 0x0000040000022802 */ /* 0x000fe40000000f00 */
[----:B------:R-:W-:Y:S02]  /*189e0*/  ISETP.GT.U32.AND P1, PT, R0, 0x1, !P1 ;  /* 0x000000010000780c */ /* 0x000fe40004f24070 */
[----:B------:R-:W-:Y:S02]  /*189f0*/  LOP3.LUT R6, R6, 0x1, RZ, 0xc0, !PT ;  /* 0x0000000106067812 */ /* 0x000fe400078ec0ff */
[----:B------:R-:W-:-:S02]  /*18a00*/  PRMT R9, RZ, 0x7610, R9 ;  /* 0x00007610ff097816 */ /* 0x000fc40000000009 */
[----:B0-----:R-:W-:Y:S02]  /*18a10*/  @P2 LEA R2, R3, R2, 0x18 ;  /* 0x0000000203022211 */ /* 0x001fe400078ec0ff */
[----:B------:R-:W-:Y:S02]  /*18a20*/  SEL R3, RZ, 0x1, !P1 ;  /* 0x00000001ff037807 */ /* 0x000fe40004800000 */
[----:B------:R0:W-:Y:S02]  /*18a30*/  @P2 SYNCS.ARRIVE.TRANS64.A1T0 RZ, [R2+URZ+0x38], RZ ;  /* 0x000038ff02ff29a7 */ /* 0x0001e4000810003f */
[----:B0-----:R-:W-:-:S04]  /*18a40*/  SEL R2, RZ, 0x1, !P0 ;  /* 0x00000001ff027807 */ /* 0x001fc80004000000 */
[--C-:B------:R-:W-:Y:S02]  /*18a50*/  LOP3.LUT R7, R3, R7, R2.reuse, 0x96, !PT ;  /* 0x0000000703077212 */ /* 0x100fe400078e9602 */
[----:B------:R-:W-:Y:S02]  /*18a60*/  MOV R3, 0xffffffff ;  /* 0xffffffff00037802 */ /* 0x000fe40000000f00 */
[----:B------:R-:W-:Y:S02]  /*18a70*/  PRMT R2, RZ, 0x7610, R2 ;  /* 0x00007610ff027816 */ /* 0x000fe40000000002 */
[----:B---3--:R-:W-:-:S04]  /*18a80*/  IADD3 R14, P0, R14, UR20, RZ ;  /* 0x000000140e0e7c10 */ /* 0x008fc8000ff1e0ff */
[----:B--2---:R-:W-:Y:S01]  /*18a90*/  IADD3.X R15, R15, UR13, RZ, P0, !PT ;  /* 0x0000000d0f0f7c10 */ /* 0x004fe200087fe4ff */
[----:B------:R0:W-:Y:S01]  /*18aa0*/  STL [R1+0x108], R14 ;  /* 0x0001080e01007387 */ /* 0x0001e20000100800 */
[----:B------:R-:W-:-:S03]  /*18ab0*/  ISETP.GE.U32.AND P0, PT, R14, UR6, PT ;  /* 0x000000060e007c0c */ /* 0x000fc6000bf06070 */
[----:B------:R0:W-:Y:S01]  /*18ac0*/  STL [R1+0x104], R15 ;  /* 0x0001040f01007387 */ /* 0x0001e20000100800 */
[----:B------:R-:W-:-:S13]  /*18ad0*/  ISETP.GE.U32.AND.EX P0, PT, R15, UR7, PT, P0 ;  /* 0x000000070f007c0c */ /* 0x000fda000bf06100 */
[----:B0-----:R-:W-:Y:S05]  /*18ae0*/  @P0 BRA `(.L_x_552) ;  /* 0x0000000400640947 */ /* 0x001fea0003800000 */
[----:B------:R-:W0:Y:S01]  /*18af0*/  S2R R8, SR_CTAID.X ;  /* 0x0000000000087919 */ /* 0x000e220000002500 */
[----:B------:R-:W-:Y:S01]  /*18b00*/  ULDC UR6, c[0x0][0x150] ;  /* 0x0000540000067ab9 */ /* 0x000fe20000000800 */
[----:B------:R-:W1:Y:S01]  /*18b10*/  LDC R5, c[0x0][0x144] ;  /* 0x00005100ff057b82 */ /* 0x000e620000000800 */
[----:B------:R-:W-:Y:S01]  /*18b20*/  UISETP.NE.AND UP0, UPT, UR39, URZ, UPT ;  /* 0x0000003f2700728c */ /* 0x000fe2000bf05270 */
[----:B------:R-:W2:Y:S01]  /*18b30*/  S2R R2, SR_CTAID.Y ;  /* 0x0000000000027919 */ /* 0x000ea20000002600 */
[----:B------:R-:W-:-:S04]  /*18b40*/  ULDC UR9, c[0x0][0x630] ;  /* 0x00018c0000097ab9 */ /* 0x000fc80000000800 */
[----:B------:R-:W-:Y:S01]  /*18b50*/  PLOP3.LUT P0, PT, PT, PT, UP0, 0x80, 0x0 ;  /* 0x000000000000781c */ /* 0x000fe20003f0f008 */
[----:B------:R-:W3:Y:S01]  /*18b60*/  LDC R13, c[0x0][0x148] ;  /* 0x00005200ff0d7b82 */ /* 0x000ee20000000800 */
[----:B0-----:R-:W-:Y:S02]  /*18b70*/  I2FP.F32.U32 R3, R8 ;  /* 0x0000000800037245 */ /* 0x001fe40000201000 */
[----:B--2---:R-:W-:-:S03]  /*18b80*/  I2FP.F32.U32 R4, R2 ;  /* 0x0000000200047245 */ /* 0x004fc60000201000 */
[----:B------:R-:W-:Y:S01]  /*18b90*/  FMUL R3, R3, UR6 ;  /* 0x0000000603037c20 */ /* 0x000fe20008400000 */
[----:B------:R-:W-:Y:S02]  /*18ba0*/  ULDC UR6, c[0x0][0x154] ;  /* 0x0000550000067ab9 */ /* 0x000fe40000000800 */
[----:B------:R-:W-:Y:S01]  /*18bb0*/  FMUL R11, R4, UR6 ;  /* 0x00000006040b7c20 */ /* 0x000fe20008400000 */
[----:B------:R-:W-:Y:S02]  /*18bc0*/  ULDC.64 UR6, c[0x0][0x628] ;  /* 0x00018a0000067ab9 */ /* 0x000fe40000000a00 */
[----:B------:R-:W0:Y:S08]  /*18bd0*/  F2I.U32.TRUNC.NTZ R3, R3 ;  /* 0x0000000300037305 */ /* 0x000e30000020f000 */
[----:B------:R-:W2:Y:S01]  /*18be0*/  F2I.U32.TRUNC.NTZ R11, R11 ;  /* 0x0000000b000b7305 */ /* 0x000ea2000020f000 */
[----:B0-----:R-:W-:-:S02]  /*18bf0*/  IMAD.MOV R4, RZ, RZ, -R3 ;  /* 0x000000ffff047224 */ /* 0x001fc400078e0a03 */
[----:B------:R-:W-:Y:S02]  /*18c00*/  IMAD.MOV.U32 R3, RZ, RZ, R15 ;  /* 0x000000ffff037224 */ /* 0x000fe400078e000f */
[----:B-1----:R-:W-:Y:S01]  /*18c10*/  IMAD R8, R5, R4, R8 ;  /* 0x0000000405087224 */ /* 0x002fe200078e0208 */
[----:B--2---:R-:W-:-:S05]  /*18c20*/  IADD3 R4, -R11, RZ, RZ ;  /* 0x000000ff0b047210 */ /* 0x004fca0007ffe1ff */
[----:B---3--:R-:W-:Y:S01]  /*18c30*/  @P0 IMAD R8, R13, R4, R2 ;  /* 0x000000040d080224 */ /* 0x008fe200078e0202 */
[----:B------:R-:W-:Y:S01]  /*18c40*/  ISETP.NE.U32.AND P0, PT, RZ, UR6, PT ;  /* 0x00000006ff007c0c */ /* 0x000fe2000bf05070 */
[----:B------:R-:W-:-:S03]  /*18c50*/  IMAD.MOV.U32 R2, RZ, RZ, R14 ;  /* 0x000000ffff027224 */ /* 0x000fc600078e000e */
[----:B------:R-:W-:-:S13]  /*18c60*/  ISETP.NE.AND.EX P0, PT, RZ, UR7, PT, P0 ;  /* 0x00000007ff007c0c */ /* 0x000fda000bf05300 */
[----:B------:R-:W-:Y:S05]  /*18c70*/  @!P0 BRA `(.L_x_553) ;  /* 0x0000000000288947 */ /* 0x000fea0003800000 */
[----:B------:R-:W-:Y:S02]  /*18c80*/  ULDC UR8, c[0x0][0x634] ;  /* 0x00018d0000087ab9 */ /* 0x000fe40000000800 */
[----:B------:R-:W-:-:S04]  /*18c90*/  IADD3 R3, P0, R14, UR8, RZ ;  /* 0x000000080e037c10 */ /* 0x000fc8000ff1e0ff */
[----:B------:R-:W-:-:S05]  /*18ca0*/  IADD3.X R11, RZ, R15, RZ, P0, !PT ;  /* 0x0000000fff0b7210 */ /* 0x000fca00007fe4ff */
[----:B------:R-:W-:-:S04]  /*18cb0*/  IMAD.WIDE.U32 R4, R11, UR6, RZ ;  /* 0x000000060b047c25 */ /* 0x000fc8000f8e00ff */
[----:B------:R-:W-:-:S04]  /*18cc0*/  IMAD.WIDE.U32 R4, P0, R3, UR7, R4 ;  /* 0x0000000703047c25 */ /* 0x000fc8000f800004 */
[----:B------:R-:W-:-:S04]  /*18cd0*/  IMAD.WIDE.U32 R2, R3, UR6, RZ ;  /* 0x0000000603027c25 */ /* 0x000fc8000f8e00ff */
[----:B------:R-:W-:Y:S01]  /*18ce0*/  IMAD.MOV.U32 R2, RZ, RZ, R5 ;  /* 0x000000ffff027224 */ /* 0x000fe200078e0005 */
[----:B------:R-:W-:Y:S01]  /*18cf0*/  IADD3 RZ, P1, R3, R4, RZ ;  /* 0x0000000403ff7210 */ /* 0x000fe20007f3e0ff */
[----:B------:R-:W-:-:S04]  /*18d00*/  IMAD.X R3, RZ, RZ, RZ, P0 ;  /* 0x000000ffff037224 */ /* 0x000fc800000e06ff */
[----:B------:R-:W-:-:S08]  /*18d10*/  IMAD.WIDE.U32.X R2, R11, UR7, R2, P1 ;  /* 0x000000070b027c25 */ /* 0x000fd000088e0402 */
.L_x_553:
[--C-:B------:R-:W-:Y:S01]  /*18d20*/  SHF.R.U64 R11, R2, UR9, R3.reuse ;  /* 0x00000009020b7c19 */ /* 0x100fe20008001203 */
[----:B------:R-:W-:Y:S01]  /*18d30*/  ULDC.64 UR6, c[0x0][0x620] ;  /* 0x0001880000067ab9 */ /* 0x000fe20000000a00 */
[----:B------:R-:W-:Y:S01]  /*18d40*/  SHF.R.U32.HI R2, RZ, UR9, R3 ;  /* 0x00000009ff027c19 */ /* 0x000fe20008011603 */
[----:B------:R-:W-:Y:S01]  /*18d50*/  IMAD.MOV.U32 R3, RZ, RZ, R15 ;  /* 0x000000ffff037224 */ /* 0x000fe200078e000f */
[----:B------:R-:W-:Y:S01]  /*18d60*/  IADD3 R13, P0, RZ, -R11, RZ ;  /* 0x8000000bff0d7210 */ /* 0x000fe20007f1e0ff */
[----:B------:R-:W-:-:S03]  /*18d70*/  ULDC.64 UR8, c[0x0][0x640] ;  /* 0x0001900000087ab9 */ /* 0x000fc60000000a00 */
[----:B------:R-:W-:Y:S02]  /*18d80*/  IADD3.X R2, RZ, ~R2, RZ, P0, !PT ;  /* 0x80000002ff027210 */ /* 0x000fe400007fe4ff */
[----:B------:R-:W-:-:S03]  /*18d90*/  ISETP.NE.U32.AND P0, PT, RZ, UR8, PT ;  /* 0x00000008ff007c0c */ /* 0x000fc6000bf05070 */
[----:B------:R-:W-:Y:S01]  /*18da0*/  IMAD R2, R2, UR6, RZ ;  /* 0x0000000602027c24 */ /* 0x000fe2000f8e02ff */
[----:B------:R-:W-:-:S03]  /*18db0*/  ISETP.NE.AND.EX P0, PT, RZ, UR9, PT, P0 ;  /* 0x00000009ff007c0c */ /* 0x000fc6000bf05300 */
[----:B------:R-:W-:Y:S02]  /*18dc0*/  IMAD R5, R13, UR7, R2 ;  /* 0x000000070d057c24 */ /* 0x000fe4000f8e0202 */
[----:B------:R-:W-:-:S04]  /*18dd0*/  IMAD.MOV.U32 R2, RZ, RZ, R14 ;  /* 0x000000ffff027224 */ /* 0x000fc800078e000e */
[----:B------:R-:W-:Y:S01]  /*18de0*/  IMAD.WIDE.U32 R2, R13, UR6, R2 ;  /* 0x000000060d027c25 */ /* 0x000fe2000f8e0002 */
[----:B------:R-:W-:-:S04]  /*18df0*/  ULDC UR6, c[0x0][0x618] ;  /* 0x0001860000067ab9 */ /* 0x000fc80000000800 */
[----:B------:R-:W-:-:S04]  /*18e00*/  IADD3 R3, R3, R5, RZ ;  /* 0x0000000503037210 */ /* 0x000fc80007ffe0ff */
[--C-:B------:R-:W-:Y:S02]  /*18e10*/  SHF.R.U64 R12, R2, UR6, R3.reuse ;  /* 0x00000006020c7c19 */ /* 0x100fe40008001203 */
[----:B------:R-:W-:Y:S01]  /*18e20*/  SHF.R.U32.HI R3, RZ, UR6, R3 ;  /* 0x00000006ff037c19 */ /* 0x000fe20008011603 */
[----:B------:R-:W-:-:S03]  /*18e30*/  ULDC UR6, c[0x0][0x608] ;  /* 0x0001820000067ab9 */ /* 0x000fc60000000800 */
[--C-:B------:R-:W-:Y:S02]  /*18e40*/  SHF.R.U64 R13, R12, UR6, R3.reuse ;  /* 0x000000060c0d7c19 */ /* 0x100fe40008001203 */
[----:B------:R-:W-:Y:S01]  /*18e50*/  SHF.R.U32.HI R2, RZ, UR6, R3 ;  /* 0x00000006ff027c19 */ /* 0x000fe20008011603 */
[----:B------:R-:W-:-:S03]  /*18e60*/  ULDC UR6, c[0x0][0x658] ;  /* 0x0001960000067ab9 */ /* 0x000fc60000000800 */
[--C-:B------:R-:W-:Y:S02]  /*18e70*/  SHF.R.U64 R14, R13, UR6, R2.reuse ;  /* 0x000000060d0e7c19 */ /* 0x100fe40008001202 */
[----:B------:R-:W-:-:S03]  /*18e80*/  SHF.R.U32.HI R15, RZ, UR6, R2 ;  /* 0x00000006ff0f7c19 */ /* 0x000fc60008011602 */
[----:B------:R-:W-:Y:S02]  /*18e90*/  IMAD.MOV.U32 R2, RZ, RZ, R14 ;  /* 0x000000ffff027224 */ /* 0x000fe400078e000e */
[----:B------:R-:W-:Y:S01]  /*18ea0*/  IMAD.MOV.U32 R3, RZ, RZ, R15 ;  /* 0x000000ffff037224 */ /* 0x000fe200078e000f */
[----:B------:R-:W-:Y:S06]  /*18eb0*/  @!P0 BRA `(.L_x_554) ;  /* 0x0000000000288947 */ /* 0x000fec0003800000 */
        /* <DEDUP_REMOVED lines=10> */
.L_x_554:
[----:B------:R-:W-:Y:S01]  /*18f60*/  ULDC UR6, c[0x0][0x648] ;  /* 0x0001920000067ab9 */ /* 0x000fe20000000800 */
[----:B------:R-:W-:Y:S01]  /*18f70*/  LOP3.LUT R13, R13, UR18, RZ, 0xc0, !PT ;  /* 0x000000120d0d7c12 */ /* 0x000fe2000f8ec0ff */
[----:B------:R-:W-:Y:S01]  /*18f80*/  UISETP.NE.AND UP0, UPT, UR39, URZ, UPT ;  /* 0x0000003f2700728c */ /* 0x000fe2000bf05270 */
[----:B------:R-:W-:Y:S01]  /*18f90*/  SHF.R.U64 R2, R2, UR6, R3 ;  /* 0x0000000602027c19 */ /* 0x000fe20008001203 */
[----:B------:R-:W-:Y:S01]  /*18fa0*/  ULDC UR6, c[0x0][0x638] ;  /* 0x00018e0000067ab9 */ /* 0x000fe20000000800 */
[----:B------:R-:W-:Y:S02]  /*18fb0*/  LOP3.LUT R5, R12, UR4, RZ, 0xc0, !PT ;  /* 0x000000040c057c12 */ /* 0x000fe4000f8ec0ff */
[C---:B------:R-:W-:Y:S01]  /*18fc0*/  IADD3 R3, -R2.reuse, RZ, RZ ;  /* 0x000000ff02037210 */ /* 0x040fe20007ffe1ff */
[----:B------:R-:W-:Y:S01]  /*18fd0*/  IMAD R13, R2, UR5, R13 ;  /* 0x00000005020d7c24 */ /* 0x000fe2000f8e020d */
[----:B------:R-:W-:Y:S01]  /*18fe0*/  PLOP3.LUT P0, PT, PT, PT, UP0, 0x40, 0x0 ;  /* 0x000000000000781c */ /* 0x000fe20003f0e808 */
[----:B------:R-:W-:Y:S01]  /*18ff0*/  IMAD.MOV.U32 R2, RZ, RZ, 0x1 ;  /* 0x00000001ff027424 */ /* 0x000fe200078e00ff */
[----:B------:R-:W-:Y:S01]  /*19000*/  PLOP3.LUT P1, PT, PT, PT, UP0, 0x40, 0x0 ;  /* 0x000000000000781c */ /* 0x000fe20003f2e808 */
[----:B------:R-:W-:Y:S01]  /*19010*/  IMAD R14, R3, UR6, R14 ;  /* 0x00000006030e7c24 */ /* 0x000fe2000f8e020e */
[----:B------:R-:W-:-:S02]  /*19020*/  ULDC UR6, c[0x0][0x610] ;  /* 0x0001840000067ab9 */ /* 0x000fc40000000800 */
[----:B------:R-:W-:Y:S01]  /*19030*/  IMAD R8, R13, UR6, R8 ;  /* 0x000000060d087c24 */ /* 0x000fe2000f8e0208 */
[----:B------:R-:W-:Y:S02]  /*19040*/  ULDC UR6, c[0x0][0x600] ;  /* 0x0001800000067ab9 */ /* 0x000fe40000000800 */
[----:B------:R-:W-:-:S05]  /*19050*/  IMAD R5, R14, UR6, R5 ;  /* 0x000000060e057c24 */ /* 0x000fca000f8e0205 */
[----:B------:R-:W-:Y:S02]  /*19060*/  SEL R3, R5, R8, P0 ;  /* 0x0000000805037207 */ /* 0x000fe40000000000 */
[----:B------:R-:W-:-:S07]  /*19070*/  SEL R5, R8, R5, P1 ;  /* 0x0000000508057207 */ /* 0x000fce0000800000 */
.L_x_552:
[----:B------:R-:W-:Y:S05]  /*19080*/  BSYNC B1 ;  /* 0x0000000000017941 */ /* 0x000fea0003800000 */
.L_x_551:
[----:B------:R-:W-:-:S13]  /*19090*/  LOP3.LUT P0, RZ, R2, 0xff, RZ, 0xc0, !PT ;  /* 0x000000ff02ff7812 */ /* 0x000fda000780c0ff */
[----:B------:R-:W-:Y:S05]  /*190a0*/  @P0 BRA `(.L_x_555) ;  /* 0xfffffff400140947 */ /* 0x000fea000383ffff */
[----:B------:R-:W-:Y:S05]  /*190b0*/  BSYNC B0 ;  /* 0x0000000000007941 */ /* 0x000fea0003800000 */
.L_x_544:
[----:B------:R-:W-:-:S03]  /*190c0*/  UMOV UR6, 0xffffffff ;  /* 0xffffffff00067882 */ /* 0x000fc60000000000 */
[----:B------:R-:W-:Y:S05]  /*190d0*/  BRA.DIV UR6, `(.L_x_556) ;  /* 0x0000000206d07947 */ /* 0x000fea000b800000 */
[----:B------:R-:W-:-:S13]  /*190e0*/  ELECT P6, URZ, PT ;  /* 0x00000000003f782f */ /* 0x000fda00038c0000 */
.L_x_568:
[----:B------:R-:W-:Y:S04]  /*190f0*/  BSSY B0, `(.L_x_557) ;  /* 0x000001a000007945 */ /* 0x000fe80003800000 */
[----:B------:R-:W-:Y:S05]  /*19100*/  @!P6 BRA `(.L_x_558) ;  /* 0x000000000060e947 */ /* 0x000fea0003800000 */
[----:B------:R-:W-:-:S04]  /*19110*/  ULOP3.LUT UR6, UR38, 0x2, URZ, 0xfc, !UPT ;  /* 0x0000000226067892 */ /* 0x000fc8000f8efc3f */
[----:B------:R-:W-:-:S06]  /*19120*/  UISETP.NE.AND UP0, UPT, UR6, 0x3, UPT ;  /* 0x000000030600788c */ /* 0x000fcc000bf05270 */
[----:B------:R-:W-:-:S13]  /*19130*/  PLOP3.LUT P0, PT, PT, PT, UP0, 0x80, 0x0 ;  /* 0x000000000000781c */ /* 0x000fda0003f0f008 */
[----:B------:R-:W-:Y:S05]  /*19140*/  @!P0 BRA `(.L_x_559) ;  /* 0x0000000000048947 */ /* 0x000fea0003800000 */
[----:B------:R-:W-:Y:S01]  /*19150*/  BPT.TRAP 0x1 ;  /* 0x000000040000795c */ /* 0x000fe20000300000 */
.L_x_559:
[----:B------:R-:W0:Y:S01]  /*19160*/  S2R R3, SR_CgaCtaId ;  /* 0x0000000000037919 */ /* 0x000e220000008800 */
[----:B------:R-:W-:-:S04]  /*19170*/  MOV R0, 0x400 ;  /* 0x0000040000007802 */ /* 0x000fc80000000f00 */
[----:B0-----:R-:W-:Y:S02]  /*19180*/  LEA R3, R3, R0, 0x18 ;  /* 0x0000000003037211 */ /* 0x001fe400078ec0ff */
[----:B------:R-:W-:-:S03]  /*19190*/  SHF.L.U32 R0, R7, 0x1f, RZ ;  /* 0x0000001f07007819 */ /* 0x000fc600000006ff */
[----:B------:R-:W-:-:S05]  /*191a0*/  VIADD R3, R3, 0x10 ;  /* 0x0000001003037836 */ /* 0x000fca0000000000 */
[----:B------:R-:W-:-:S04]  /*191b0*/  LEA R5, R6, R3, 0x3 ;  /* 0x0000000306057211 */ /* 0x000fc800078e18ff */
[----:B------:R-:W0:Y:S02]  /*191c0*/  SYNCS.PHASECHK.TRANS64.TRYWAIT P0, [R5+URZ], R0 ;  /* 0x00000000050075a7 */ /* 0x000e24000800017f */
[----:B0-----:R-:W-:Y:S05]  /*191d0*/  @!P0 BRA `(.L_x_560) ;  /* 0x0000000000b08947 */ /* 0x001fea0003800000 */
.L_x_569:
[----:B------:R-:W-:-:S05]  /*191e0*/  VIADD R6, R6, 0x1 ;  /* 0x0000000106067836 */ /* 0x000fca0000000000 */
[----:B------:R-:W-:-:S04]  /*191f0*/  ISETP.NE.AND P0, PT, R6, 0x2, PT ;  /* 0x000000020600780c */ /* 0x000fc80003f05270 */
[----:B0-----:R-:W-:Y:S02]  /*19200*/  SEL R0, RZ, 0x1, P0 ;  /* 0x00000001ff007807 */ /* 0x001fe40000000000 */
[----:B------:R-:W-:Y:S02]  /*19210*/  SEL R6, R6, RZ, P0 ;  /* 0x000000ff06067207 */ /* 0x000fe40000000000 */
[----:B------:R-:W-:-:S03]  /*19220*/  LOP3.LUT R0, R7, R0, RZ, 0x3c, !PT ;  /* 0x0000000007007212 */ /* 0x000fc600078e3cff */
[----:B------:R-:W-:Y:S01]  /*19230*/  IMAD R3, R6, 0x8, R3 ;  /* 0x0000000806037824 */ /* 0x000fe200078e0203 */
[----:B------:R-:W-:-:S07]  /*19240*/  SHF.L.U32 R0, R0, 0x1f, RZ ;  /* 0x0000001f00007819 */ /* 0x000fce00000006ff */
.L_x_561:
[----:B0-----:R0:W1:Y:S02]  /*19250*/  SYNCS.PHASECHK.TRANS64.TRYWAIT P0, [R3+URZ], R0 ;  /* 0x00000000030075a7 */ /* 0x001064000800017f */
[----:B-1----:R-:W-:Y:S05]  /*19260*/  @!P0 NANOSLEEP.SYNCS 0x989680 ;  /* 0x009896800000895d */ /* 0x002fea0003900000 */
[----:B------:R-:W1:Y:S02]  /*19270*/  @!P0 SYNCS.PHASECHK.TRANS64 P0, [R3+URZ], R0 ;  /* 0x00000000030085a7 */ /* 0x000e64000800007f */
[----:B-1----:R-:W-:Y:S05]  /*19280*/  @!P0 BRA `(.L_x_561) ;  /* 0xfffffffc00f08947 */ /* 0x002fea000383ffff */
.L_x_558:
[----:B------:R-:W-:Y:S05]  /*19290*/  BSYNC B0 ;  /* 0x0000000000007941 */ /* 0x000fea0003800000 */
.L_x_557:
[----:B------:R-:W-:Y:S05]  /*192a0*/  EXIT ;  /* 0x000000000000794d */ /* 0x000fea0003800000 */
.L_x_21:
[----:B-1----:R1:W2:Y:S02]  /*192b0*/  SYNCS.PHASECHK.TRANS64.TRYWAIT P1, [R4+URZ], R3 ;  /* 0x00000003040075a7 */ /* 0x0022a4000802017f */
[----:B--2---:R-:W-:Y:S05]  /*192c0*/  @!P1 NANOSLEEP.SYNCS 0x989680 ;  /* 0x009896800000995d */ /* 0x004fea0003900000 */
[----:B------:R-:W2:Y:S02]  /*192d0*/  @!P1 SYNCS.PHASECHK.TRANS64 P1, [R4+URZ], R3 ;  /* 0x00000003040095a7 */ /* 0x000ea4000802007f */
[----:B--2---:R-:W-:Y:S05]  /*192e0*/  @!P1 BRA `(.L_x_21) ;  /* 0xfffffffc00f09947 */ /* 0x004fea000383ffff */
[----:B------:R-:W-:Y:S05]  /*192f0*/  BRA `(.L_x_20) ;  /* 0xfffffe8000f47947 */ /* 0x000fea000383ffff */
.L_x_26:
[----:B-1----:R1:W2:Y:S02]  /*19300*/  SYNCS.PHASECHK.TRANS64.TRYWAIT P1, [R4+URZ], R5 ;  /* 0x00000005040075a7 */ /* 0x0022a4000802017f */
[----:B--2---:R-:W-:Y:S05]  /*19310*/  @!P1 NANOSLEEP.SYNCS 0x989680 ;  /* 0x009896800000995d */ /* 0x004fea0003900000 */
[----:B------:R-:W2:Y:S02]  /*19320*/  @!P1 SYNCS.PHASECHK.TRANS64 P1, [R4+URZ], R5 ;  /* 0x00000005040095a7 */ /* 0x000ea4000802007f */
[----:B--2---:R-:W-:Y:S05]  /*19330*/  @!P1 BRA `(.L_x_26) ;  /* 0xfffffffc00f09947 */ /* 0x004fea000383ffff */
[----:B------:R-:W-:Y:S05]  /*19340*/  BRA `(.L_x_25) ;  /* 0xfffffea800c47947 */ /* 0x000fea000383ffff */
.L_x_545:
[----:B------:R-:W-:Y:S01]  /*19350*/  BSSY B1, `(.L_x_562) ;  /* 0x0000006000017945 */ /* 0x000fe20003800000 */
[----:B------:R-:W-:-:S07]  /*19360*/  MOV R15, 0xffffffff ;  /* 0xffffffff000f7802 */ /* 0x000fce0000000f00 */
[----:B------:R-:W-:Y:S05]  /*19370*/  WARPSYNC.COLLECTIVE R15, `(.L_x_563) ;  /* 0x000000000f0c7348 */ /* 0x000fea0003c00000 */
[----:B------:R-:W-:Y:S02]  /*19380*/  ELECT P6, UR62, PT ;  /* 0x00000000003e782f */ /* 0x000fe400038c0000 */
[----:B------:R-:W-:Y:S01]  /*19390*/  MOV R14, UR62 ;  /* 0x0000003e000e7c02 */ /* 0x000fe20008000f00 */
[----:B------:R-:W-:Y:S10]  /*193a0*/  ENDCOLLECTIVE ;  /* 0x000000000000791b */ /* 0x000ff40003800000 */
.L_x_563:
[----:B------:R-:W-:Y:S05]  /*193b0*/  BSYNC B1 ;  /* 0x0000000000017941 */ /* 0x000fea0003800000 */
.L_x_562:
[----:B------:R-:W-:Y:S05]  /*193c0*/  BRA `(.L_x_564) ;  /* 0xfffffff000587947 */ /* 0x000fea000383ffff */
.L_x_548:
[----:B0-----:R0:W1:Y:S02]  /*193d0*/  SYNCS.PHASECHK.TRANS64.TRYWAIT P0, [R15+URZ+0x10], R14 ;  /* 0x0000100e0f0075a7 */ /* 0x001064000800017f */
[----:B-1----:R-:W-:Y:S05]  /*193e0*/  @!P0 NANOSLEEP.SYNCS 0x989680 ;  /* 0x009896800000895d */ /* 0x002fea0003900000 */
[----:B------:R-:W1:Y:S02]  /*193f0*/  @!P0 SYNCS.PHASECHK.TRANS64 P0, [R15+URZ+0x10], R14 ;  /* 0x0000100e0f0085a7 */ /* 0x000e64000800007f */
[----:B-1----:R-:W-:Y:S05]  /*19400*/  @!P0 BRA `(.L_x_548) ;  /* 0xfffffffc00f08947 */ /* 0x002fea000383ffff */
[----:B------:R-:W-:Y:S05]  /*19410*/  BRA `(.L_x_565) ;  /* 0xfffffff000887947 */ /* 0x000fea000383ffff */
.L_x_556:
[----:B------:R-:W-:Y:S01]  /*19420*/  BSSY B0, `(.L_x_566) ;  /* 0x0000006000007945 */ /* 0x000fe20003800000 */
[----:B------:R-:W-:-:S07]  /*19430*/  IMAD.MOV.U32 R15, RZ, RZ, -0x1 ;  /* 0xffffffffff0f7424 */ /* 0x000fce00078e00ff */
[----:B------:R-:W-:Y:S05]  /*19440*/  WARPSYNC.COLLECTIVE R15, `(.L_x_567) ;  /* 0x000000000f0c7348 */ /* 0x000fea0003c00000 */
[----:B------:R-:W-:Y:S02]  /*19450*/  ELECT P6, UR62, PT ;  /* 0x00000000003e782f */ /* 0x000fe400038c0000 */
[----:B------:R-:W-:Y:S01]  /*19460*/  MOV R14, UR62 ;  /* 0x0000003e000e7c02 */ /* 0x000fe20008000f00 */
[----:B------:R-:W-:Y:S10]  /*19470*/  ENDCOLLECTIVE ;  /* 0x000000000000791b */ /* 0x000ff40003800000 */
.L_x_567:
[----:B------:R-:W-:Y:S05]  /*19480*/  BSYNC B0 ;  /* 0x0000000000007941 */ /* 0x000fea0003800000 */
.L_x_566:
[----:B------:R-:W-:Y:S05]  /*19490*/  BRA `(.L_x_568) ;  /* 0xfffffffc00147947 */ /* 0x000fea000383ffff */
.L_x_560:
[----:B0-----:R0:W1:Y:S02]  /*194a0*/  SYNCS.PHASECHK.TRANS64.TRYWAIT P0, [R5+URZ], R0 ;  /* 0x00000000050075a7 */ /* 0x001064000800017f */
[----:B-1----:R-:W-:Y:S05]  /*194b0*/  @!P0 NANOSLEEP.SYNCS 0x989680 ;  /* 0x009896800000895d */ /* 0x002fea0003900000 */
[----:B------:R-:W1:Y:S02]  /*194c0*/  @!P0 SYNCS.PHASECHK.TRANS64 P0, [R5+URZ], R0 ;  /* 0x00000000050085a7 */ /* 0x000e64000800007f */
[----:B-1----:R-:W-:Y:S05]  /*194d0*/  @!P0 BRA `(.L_x_560) ;  /* 0xfffffffc00f08947 */ /* 0x002fea000383ffff */
[----:B------:R-:W-:Y:S05]  /*194e0*/  BRA `(.L_x_569) ;  /* 0xfffffffc003c7947 */ /* 0x000fea000383ffff */
.L_x_570:
[----:B------:R-:W-:-:S00]  /*194f0*/  BRA `(.L_x_570) ;  /* 0xfffffffc00fc7947 */ /* 0x000fc0000383ffff */
[----:B------:R-:W-:-:S00]  /*19500*/  NOP ;  /* 0x0000000000007918 */ /* 0x000fc00000000000 */
[----:B------:R-:W-:-:S00]  /*19510*/  NOP ;  /* 0x0000000000007918 */ /* 0x000fc00000000000 */
[----:B------:R-:W-:-:S00]  /*19520*/  NOP ;  /* 0x0000000000007918 */ /* 0x000fc00000000000 */
[----:B------:R-:W-:-:S00]  /*19530*/  NOP ;  /* 0x0000000000007918 */ /* 0x000fc00000000000 */
[----:B------:R-:W-:-:S00]  /*19540*/  NOP ;  /* 0x0000000000007918 */ /* 0x000fc00000000000 */
[----:B------:R-:W-:-:S00]  /*19550*/  NOP ;  /* 0x0000000000007918 */ /* 0x000fc00000000000 */
[----:B------:R-:W-:-:S00]  /*19560*/  NOP ;  /* 0x0000000000007918 */ /* 0x000fc00000000000 */
[----:B------:R-:W-:-:S00]  /*19570*/  NOP ;  /* 0x0000000000007918 */ /* 0x000fc00000000000 */
.L_x_571:


//--------------------- .nv.global.init           --------------------------
	.section	.nv.global.init,"aw",@progbits
.nv.global.init:
	.type		$str$22,@object
	.size		$str$22,($str$23 - $str$22)
$str$22:
        /*0000*/ 	.byte	0x6b, 0x5f, 0x74, 0x69, 0x6c, 0x65, 0x5f, 0x63, 0x6f, 0x75, 0x6e, 0x74, 0x20, 0x3e, 0x3d, 0x20
        /*0010*/ 	.byte	0x31, 0x00
	.type		$str$23,@object
	.size		$str$23,(__unnamed_1 - $str$23)
$str$23:
        /*0012*/ 	.byte	0x2f, 0x74, 0x6d, 0x70, 0x2f, 0x63, 0x75, 0x74, 0x6c, 0x61, 0x73, 0x73, 0x5f, 0x73, 0x77, 0x65
        /*0022*/ 	.byte	0x65, 0x70, 0x5f, 0x73, 0x72, 0x63, 0x2f, 0x69, 0x6e, 0x63, 0x6c, 0x75, 0x64, 0x65, 0x2f, 0x63
        /*0032*/ 	.byte	0x75, 0x74, 0x6c, 0x61, 0x73, 0x73, 0x2f, 0x67, 0x65, 0x6d, 0x6d, 0x2f, 0x63, 0x6f, 0x6c, 0x6c
        /*0042*/ 	.byte	0x65, 0x63, 0x74, 0x69, 0x76, 0x65, 0x2f, 0x73, 0x6d, 0x39, 0x30, 0x5f, 0x6d, 0x6d, 0x61, 0x5f
        /*0052*/ 	.byte	0x74, 0x6d, 0x61, 0x5f, 0x67, 0x6d, 0x6d, 0x61, 0x5f, 0x73, 0x73, 0x5f, 0x77, 0x61, 0x72, 0x70
        /*0062*/ 	.byte	0x73, 0x70, 0x65, 0x63, 0x69, 0x61, 0x6c, 0x69, 0x7a, 0x65, 0x64, 0x2e, 0x68, 0x70, 0x70, 0x00
	.type		__unnamed_1,@object
	.size		__unnamed_1,(.L_0 - __unnamed_1)
__unnamed_1:
        /* <DEDUP_REMOVED lines=181> */
        /*0bc2*/ 	.byte	0x6e, 0x74, 0x69, 0x74, 0x79, 0x5d, 0x00
.L_0:


//--------------------- .nv.shared._ZN7cutlass13device_kernelINS_4gemm6kernel13GemmUniversalIN4cute5tupleIJiiiiEEENS1_10collective13CollectiveMmaINS1_34MainloopSm90TmaGmmaWarpSpecializedILi2ENS5_IJNS4_1CILi2EEENSA_ILi1EEESC_EEENS1_35KernelTmaWarpSpecializedCooperativeEEENS5_IJNSA_ILi512EEENSA_ILi128EEENSA_ILi64EEEEEENS_6half_tENS5_IJlSC_lEEESK_SL_NS4_8TiledMMAINS4_8MMA_AtomIJNS4_4SM904GMMA26MMA_64x128x16_F32F16F16_SSILNSP_5MajorE0ELSR_0ELNSP_7ScaleInE1ELSS_1EEEEEENS4_6LayoutISD_NS5_IJSC_NSA_ILi0EEESW_EEEEENS5_IJNS4_10UnderscoreESZ_SZ_EEEEENS4_13SM90_TMA_LOADENS4_14ComposedLayoutINS4_7SwizzleILi3ELi4ELi3EEENS4_18smem_ptr_flag_bitsILi16EEENSV_INS5_IJNSA_ILi8EEESI_EEENS5_IJSI_SC_EEEEEEEvNS4_8identityENS4_23SM90_TMA_LOAD_MULTICASTES1C_vS1D_EENS_8epilogue10collective6detail29Sm90TmaWarpSpecializedAdapterINS1H_15DefaultEpilogueISK_SL_SL_NS1G_6thread17LinearCombinationISK_Li1EffLNS1L_9ScaleType4KindE0ELNS_15FloatRoundStyleE2ESK_EENS1_15EpilogueDefaultEEEEEvvEEEEvNT_6ParamsE --------------------------
	.section	.nv.shared._ZN7cutlass13device_kernelINS_4gemm6kernel13GemmUniversalIN4cute5tupleIJiiiiEEENS1_10collective13CollectiveMmaINS1_34MainloopSm90TmaGmmaWarpSpecializedILi2ENS5_IJNS4_1CILi2EEENSA_ILi1EEESC_EEENS1_35KernelTmaWarpSpecializedCooperativeEEENS5_IJNSA_ILi512EEENSA_ILi128EEENSA_ILi64EEEEEENS_6half_tENS5_IJlSC_lEEESK_SL_NS4_8TiledMMAINS4_8MMA_AtomIJNS4_4SM904GMMA26MMA_64x128x16_F32F16F16_SSILNSP_5MajorE0ELSR_0ELNSP_7ScaleInE1ELSS_1EEEEEENS4_6LayoutISD_NS5_IJSC_NSA_ILi0EEESW_EEEEENS5_IJNS4_10UnderscoreESZ_SZ_EEEEENS4_13SM90_TMA_LOADENS4_14ComposedLayoutINS4_7SwizzleILi3ELi4ELi3EEENS4_18smem_ptr_flag_bitsILi16EEENSV_INS5_IJNSA_ILi8EEESI_EEENS5_IJSI_SC_EEEEEEEvNS4_8identityENS4_23SM90_TMA_LOAD_MULTICASTES1C_vS1D_EENS_8epilogue10collective6detail29Sm90TmaWarpSpecializedAdapterINS1H_15DefaultEpilogueISK_SL_SL_NS1G_6thread17LinearCombinationISK_Li1EffLNS1L_9ScaleType4KindE0ELNS_15FloatRoundStyleE2ESK_EENS1_15EpilogueDefaultEEEEEvvEEEEvNT_6ParamsE,"aw",@nobits
	.sectionflags	@""
	.align	16
	.zero		1024


//--------------------- .nv.shared.reserved.0     --------------------------
	.section	.nv.shared.reserved.0,"aw",@nobits
	.weak		__nv_reservedSMEM_offset_0_alias
	.size		__nv_reservedSMEM_offset_0_alias, 0, 0
	.other		__nv_reservedSMEM_offset_0_alias,@"STO_CUDA_RESERVED_SHARED STV_DEFAULT"
__nv_reservedSMEM_offset_0_alias:
	.zero		0


//--------------------- .nv.global                --------------------------
	.section	.nv.global,"aw",@nobits
.nv.global:
	.type		_ZN40_INTERNAL_14ed7837_4_k_cu_636f4414_163914cute1_E,@object
	.size		_ZN40_INTERNAL_14ed7837_4_k_cu_636f4414_163914cute1_E,(_ZN40_INTERNAL_14ed7837_4_k_cu_636f4414_163914cuda3std3__45__cpo6cbeginE - _ZN40_INTERNAL_14ed7837_4_k_cu_636f4414_163914cute1_E)
_ZN40_INTERNAL_14ed7837_4_k_cu_636f4414_163914cute1_E:
	.zero		1
	.type		_ZN40_INTERNAL_14ed7837_4_k_cu_636f4414_163914cuda3std3__45__cpo6cbeginE,@object
	.size		_ZN40_INTERNAL_14ed7837_4_k_cu_636f4414_163914cuda3std3__45__cpo6cbeginE,(_ZN40_INTERNAL_14ed7837_4_k_cu_636f4414_163914cuda3std3__48in_placeE - _ZN40_INTERNAL_14ed7837_4_k_cu_636f4414_163914cuda3std3__45__cpo6cbeginE)
_ZN40_INTERNAL_14ed7837_4_k_cu_636f4414_163914cuda3std3__45__cpo6cbeginE:
	.zero		1
	.type		_ZN40_INTERNAL_14ed7837_4_k_cu_636f4414_163914cuda3std3__48in_placeE,@object
	.size		_ZN40_INTERNAL_14ed7837_4_k_cu_636f4414_163914cuda3std3__48in_placeE,(_ZN40_INTERNAL_14ed7837_4_k_cu_636f4414_163914cuda3std6ranges3__45__cpo9iter_moveE - _ZN40_INTERNAL_14ed7837_4_k_cu_636f4414_163914cuda3std3__48in_placeE)
_ZN40_INTERNAL_14ed7837_4_k_cu_636f4414_163914cuda3std3__48in_placeE:
	.zero		1
	.type		_ZN40_INTERNAL_14ed7837_4_k_cu_636f4414_163914cuda3std6ranges3__45__cpo9iter_moveE,@object
	.size		_ZN40_INTERNAL_14ed7837_4_k_cu_636f4414_163914cuda3std6ranges3__45__cpo9iter_moveE,(_ZN40_INTERNAL_14ed7837_4_k_cu_636f4414_163914cuda3std3__45__cpo5beginE - _ZN40_INTERNAL_14ed7837_4_k_cu_636f4414_163914cuda3std6ranges3__45__cpo9iter_moveE)
_ZN40_INTERNAL_14ed7837_4_k_cu_636f4414_163914cuda3std6ranges3__45__cpo9iter_moveE:
	.zero		1
	.type		_ZN40_INTERNAL_14ed7837_4_k_cu_636f4414_163914cuda3std3__45__cpo5beginE,@object
	.size		_ZN40_INTERNAL_14ed7837_4_k_cu_636f4414_163914cuda3std3__45__cpo5beginE,(_ZN40_INTERNAL_14ed7837_4_k_cu_636f4414_163914cuda3std3__442_GLOBAL__N__14ed7837_4_k_cu_636f4414_163916ignoreE - _ZN40_INTERNAL_14ed7837_4_k_cu_636f4414_163914cuda3std3__45__cpo5beginE)
_ZN40_INTERNAL_14ed7837_4_k_cu_636f4414_163914cuda3std3__45__cpo5beginE:
	.zero		1
	.type		_ZN40_INTERNAL_14ed7837_4_k_cu_636f4414_163914cuda3std3__442_GLOBAL__N__14ed7837_4_k_cu_636f4414_163916ignoreE,@object
	.size		_ZN40_INTERNAL_14ed7837_4_k_cu_636f4414_163914cuda3std3__442_GLOBAL__N__14ed7837_4_k_cu_636f4414_163916ignoreE,(_ZN40_INTERNAL_14ed7837_4_k_cu_636f4414_163914cute7productE - _ZN40_INTERNAL_14ed7837_4_k_cu_636f4414_163914cuda3std3__442_GLOBAL__N__14ed7837_4_k_cu_636f4414_163916ignoreE)
_ZN40_INTERNAL_14ed7837_4_k_cu_636f4414_163914cuda3std3__442_GLOBAL__N__14ed7837_4_k_cu_636f4414_163916ignoreE:
	.zero		1
	.type		_ZN40_INTERNAL_14ed7837_4_k_cu_636f4414_163914cute7productE,@object
	.size		_ZN40_INTERNAL_14ed7837_4_k_cu_636f4414_163914cute7productE,(_ZN40_INTERNAL_14ed7837_4_k_cu_636f4414_163914cuda3std3__45__cpo3endE - _ZN40_INTERNAL_14ed7837_4_k_cu_636f4414_163914cute7productE)
_ZN40_INTERNAL_14ed7837_4_k_cu_636f4414_163914cute7productE:
	.zero		1
	.type		_ZN40_INTERNAL_14ed7837_4_k_cu_636f4414_163914cuda3std3__45__cpo3endE,@object
	.size		_ZN40_INTERNAL_14ed7837_4_k_cu_636f4414_163914cuda3std3__45__cpo3endE,(_ZN40_INTERNAL_14ed7837_4_k_cu_636f4414_163914cuda3std3__419piecewise_constructE - _ZN40_INTERNAL_14ed7837_4_k_cu_636f4414_163914cuda3std3__45__cpo3endE)
_ZN40_INTERNAL_14ed7837_4_k_cu_636f4414_163914cuda3std3__45__cpo3endE:
	.zero		1
	.type		_ZN40_INTERNAL_14ed7837_4_k_cu_636f4414_163914cuda3std3__419piecewise_constructE,@object
	.size		_ZN40_INTERNAL_14ed7837_4_k_cu_636f4414_163914cuda3std3__419piecewise_constructE,(_ZN40_INTERNAL_14ed7837_4_k_cu_636f4414_163914cuda3std3__45__cpo4cendE - _ZN40_INTERNAL_14ed7837_4_k_cu_636f4414_163914cuda3std3__419piecewise_constructE)
_ZN40_INTERNAL_14ed7837_4_k_cu_636f4414_163914cuda3std3__419piecewise_constructE:
	.zero		1
	.type		_ZN40_INTERNAL_14ed7837_4_k_cu_636f4414_163914cuda3std3__45__cpo4cendE,@object
	.size		_ZN40_INTERNAL_14ed7837_4_k_cu_636f4414_163914cuda3std3__45__cpo4cendE,(_ZN40_INTERNAL_14ed7837_4_k_cu_636f4414_163914cuda3std6ranges3__45__cpo4swapE - _ZN40_INTERNAL_14ed7837_4_k_cu_636f4414_163914cuda3std3__45__cpo4cendE)
_ZN40_INTERNAL_14ed7837_4_k_cu_636f4414_163914cuda3std3__45__cpo4cendE:
	.zero		1
	.type		_ZN40_INTERNAL_14ed7837_4_k_cu_636f4414_163914cuda3std6ranges3__45__cpo4swapE,@object
	.size		_ZN40_INTERNAL_14ed7837_4_k_cu_636f4414_163914cuda3std6ranges3__45__cpo4swapE,(.L_8 - _ZN40_INTERNAL_14ed7837_4_k_cu_636f4414_163914cuda3std6ranges3__45__cpo4swapE)
_ZN40_INTERNAL_14ed7837_4_k_cu_636f4414_163914cuda3std6ranges3__45__cpo4swapE:
	.zero		1
.L_8:


//--------------------- .nv.constant0._ZN7cutlass13device_kernelINS_4gemm6kernel13GemmUniversalIN4cute5tupleIJiiiiEEENS1_10collective13CollectiveMmaINS1_34MainloopSm90TmaGmmaWarpSpecializedILi2ENS5_IJNS4_1CILi2EEENSA_ILi1EEESC_EEENS1_35KernelTmaWarpSpecializedCooperativeEEENS5_IJNSA_ILi512EEENSA_ILi128EEENSA_ILi64EEEEEENS_6half_tENS5_IJlSC_lEEESK_SL_NS4_8TiledMMAINS4_8MMA_AtomIJNS4_4SM904GMMA26MMA_64x128x16_F32F16F16_SSILNSP_5MajorE0ELSR_0ELNSP_7ScaleInE1ELSS_1EEEEEENS4_6LayoutISD_NS5_IJSC_NSA_ILi0EEESW_EEEEENS5_IJNS4_10UnderscoreESZ_SZ_EEEEENS4_13SM90_TMA_LOADENS4_14ComposedLayoutINS4_7SwizzleILi3ELi4ELi3EEENS4_18smem_ptr_flag_bitsILi16EEENSV_INS5_IJNSA_ILi8EEESI_EEENS5_IJSI_SC_EEEEEEEvNS4_8identityENS4_23SM90_TMA_LOAD_MULTICASTES1C_vS1D_EENS_8epilogue10collective6detail29Sm90TmaWarpSpecializedAdapterINS1H_15DefaultEpilogueISK_SL_SL_NS1G_6thread17LinearCombinationISK_Li1EffLNS1L_9ScaleType4KindE0ELNS_15FloatRoundStyleE2ESK_EENS1_15EpilogueDefaultEEEEEvvEEEEvNT_6ParamsE --------------------------
	.section	.nv.constant0._ZN7cutlass13device_kernelINS_4gemm6kernel13GemmUniversalIN4cute5tupleIJiiiiEEENS1_10collective13CollectiveMmaINS1_34MainloopSm90TmaGmmaWarpSpecializedILi2ENS5_IJNS4_1CILi2EEENSA_ILi1EEESC_EEENS1_35KernelTmaWarpSpecializedCooperativeEEENS5_IJNSA_ILi512EEENSA_ILi128EEENSA_ILi64EEEEEENS_6half_tENS5_IJlSC_lEEESK_SL_NS4_8TiledMMAINS4_8MMA_AtomIJNS4_4SM904GMMA26MMA_64x128x16_F32F16F16_SSILNSP_5MajorE0ELSR_0ELNSP_7ScaleInE1ELSS_1EEEEEENS4_6LayoutISD_NS5_IJSC_NSA_ILi0EEESW_EEEEENS5_IJNS4_10UnderscoreESZ_SZ_EEEEENS4_13SM90_TMA_LOADENS4_14ComposedLayoutINS4_7SwizzleILi3ELi4ELi3EEENS4_18smem_ptr_flag_bitsILi16EEENSV_INS5_IJNSA_ILi8EEESI_EEENS5_IJSI_SC_EEEEEEEvNS4_8identityENS4_23SM90_TMA_LOAD_MULTICASTES1C_vS1D_EENS_8epilogue10collective6detail29Sm90TmaWarpSpecializedAdapterINS1H_15DefaultEpilogueISK_SL_SL_NS1G_6thread17LinearCombinationISK_Li1EffLNS1L_9ScaleType4KindE0ELNS_15FloatRoundStyleE2ESK_EENS1_15EpilogueDefaultEEEEEvvEEEEvNT_6ParamsE,"a",@progbits
	.sectionflags	@""
	.align	4
.nv.constant0._ZN7cutlass13device_kernelINS_4gemm6kernel13GemmUniversalIN4cute5tupleIJiiiiEEENS1_10collective13CollectiveMmaINS1_34MainloopSm90TmaGmmaWarpSpecializedILi2ENS5_IJNS4_1CILi2EEENSA_ILi1EEESC_EEENS1_35KernelTmaWarpSpecializedCooperativeEEENS5_IJNSA_ILi512EEENSA_ILi128EEENSA_ILi64EEEEEENS_6half_tENS5_IJlSC_lEEESK_SL_NS4_8TiledMMAINS4_8MMA_AtomIJNS4_4SM904GMMA26MMA_64x128x16_F32F16F16_SSILNSP_5MajorE0ELSR_0ELNSP_7ScaleInE1ELSS_1EEEEEENS4_6LayoutISD_NS5_IJSC_NSA_ILi0EEESW_EEEEENS5_IJNS4_10UnderscoreESZ_SZ_EEEEENS4_13SM90_TMA_LOADENS4_14ComposedLayoutINS4_7SwizzleILi3ELi4ELi3EEENS4_18smem_ptr_flag_bitsILi16EEENSV_INS5_IJNSA_ILi8EEESI_EEENS5_IJSI_SC_EEEEEEEvNS4_8identityENS4_23SM90_TMA_LOAD_MULTICASTES1C_vS1D_EENS_8epilogue10collective6detail29Sm90TmaWarpSpecializedAdapterINS1H_15DefaultEpilogueISK_SL_SL_NS1G_6thread17LinearCombinationISK_Li1EffLNS1L_9ScaleType4KindE0ELNS_15FloatRoundStyleE2ESK_EENS1_15EpilogueDefaultEEEEEvvEEEEvNT_6ParamsE:
	.zero		1664


//--------------------- SYMBOLS --------------------------

	.type		.nv.reservedSmem.offset0,@object
	.size		.nv.reservedSmem.offset0,0x4
	.type		__assertfail,@function
